	.target	sm_100a

	.elftype	@"ET_EXEC"


//--------------------- .note.nv.tkinfo           --------------------------
	.section	.note.nv.tkinfo,"",@"SHT_NOTE"
	.sectionflags	@"SHF_NOTE_NV_TKINFO"
	.tkinfo
        /*0018*/ 	.word	0x00000002
        /*0030*/ 	.string	""
        /*0030*/ 	.string	"ptxas"
        /*0030*/ 	.string	"Cuda compilation tools, release 13.0, V13.0.88"
        /*0030*/ 	.string	"Build cuda_13.0.r13.0/compiler.36424714_0"
        /*0030*/ 	.string	"-arch sm_100a -m 64 "



//--------------------- .note.nv.cuinfo           --------------------------
	.section	.note.nv.cuinfo,"",@"SHT_NOTE"
	.sectionflags	@"SHF_NOTE_NV_CUINFO"
        /*0018*/ 	.short	0x0002
        /*001a*/ 	.short	0x0064
        /*001c*/ 	.short	0x0082
	.zero		2


//--------------------- .nv.info                  --------------------------
	.section	.nv.info,"",@"SHT_CUDA_INFO"
	.align	4


	//----- nvinfo : EIATTR_REGCOUNT
	.align		4
        /*0000*/ 	.byte	0x04, 0x2f
        /*0002*/ 	.short	(.L_19 - .L_18)
	.align		4
.L_18:
        /*0004*/ 	.word	index@(_ZN7cutlass13device_kernelINS_4gemm6kernel13GemmUniversalIN4cute5tupleIJiiiiEEENS1_10collective13CollectiveMmaINS1_46MainloopSm100TmaUmmaWarpSpecializedBlockScaledILi4ELi2ELi2ENS5_IJNS4_1CILi1EEENSA_ILi2EEESB_EEEEENS5_IJNSA_ILi128EEENSA_ILi64EEENSA_ILi256EEEEEENS5_IJNS_12float_e4m3_tENS_13float_ue8m0_tEEEENS5_IJNS5_IJlSB_lEEENS4_6LayoutINS5_IJNS5_IJNS5_IJNSA_ILi32EEENSA_ILi4EEEEEEiEEESR_NS5_IJSB_iEEEEEENS5_IJNS5_IJNS5_IJNSA_ILi16EEESP_EEEiEEENS5_IJNS5_IJNSA_ILi0EEESB_EEENSA_ILi512EEEEEENS5_IJSX_iEEEEEEEEEEESL_S14_NS4_8TiledMMAINS4_8MMA_AtomIJNS4_21SM100_MMA_MXF8F6F4_SSISJ_SJ_fSK_Li128ELi64ELNS4_4UMMA5MajorE0ELS19_0ELNS18_7ScaleInE0ELS1A_0EEEEEENSN_INS5_IJSB_SB_SB_EEENS5_IJSX_SX_SX_EEEEENS5_IJNS4_10UnderscoreES1G_S1G_EEEEENS5_IJNS4_23SM90_TMA_LOAD_MULTICASTES1J_EEENS5_IJNS4_14ComposedLayoutINS4_7SwizzleILi3ELi4ELi3EEENS4_18smem_ptr_flag_bitsILi8EEENSN_INS5_IJNSA_ILi8EEESF_EEENS5_IJSF_SB_EEEEEEENSN_INS5_IJNS5_IJNS5_IJSQ_SB_EEENS5_IJSO_SB_EEEEEESB_NS5_IJSP_SC_EEEEEENS5_IJNS5_IJNS5_IJSV_SZ_EEESY_EEESX_NS5_IJSB_SZ_EEEEEEEEEEEvNS4_8identityENS5_IJNS4_13SM90_TMA_LOADES27_EEES25_vS26_EENS_8epilogue10collective18CollectiveEpilogueINS2A_23Sm100TmaWarpSpecializedILi3ELi2ELi32ELb1ELb0EEEJSI_NS5_IJNSN_ISF_SB_EENSN_ISO_SB_EEEEENS_10bfloat16_tESM_S2I_SM_NS2A_6fusion15FusionCallbacksIS2E_NS2J_17LinearCombinationIS2I_fS2I_fLNS_15FloatRoundStyleE2EEESI_S2H_JEEENS4_5SM1004TMEM4LOAD26SM100_TMEM_LOAD_32dp32b32xES27_NS1L_INS1M_ILi2ELi4ELi3EEENS1O_ILi16EEENSN_INS5_IJS1Q_SO_EEES1W_EEEENS4_39AutoVectorizingCopyWithAssumedAlignmentILi128EEENS4_14SM90_TMA_STOREES2X_S2Z_S2Z_EEEvvEEEEvNT_6ParamsE)
        /*0008*/ 	.word	0x0000006f


	//----- nvinfo : EIATTR_FRAME_SIZE
	.align		4
.L_19:
        /*000c*/ 	.byte	0x04, 0x11
        /*000e*/ 	.short	(.L_21 - .L_20)
	.align		4
.L_20:
        /*0010*/ 	.word	index@($__internal_2_$__cuda_sm10x_tcgen05_guardrail_trap_unallocated_columns_being_dealloced)
        /*0014*/ 	.word	0x00000000


	//----- nvinfo : EIATTR_FRAME_SIZE
	.align		4
.L_21:
        /*0018*/ 	.byte	0x04, 0x11
        /*001a*/ 	.short	(.L_23 - .L_22)
	.align		4
.L_22:
        /*001c*/ 	.word	index@($__internal_1_$__cuda_sm10x_tcgen05_guardrail_trap_phase_invalid_during_alloc)
        /*0020*/ 	.word	0x00000000


	//----- nvinfo : EIATTR_FRAME_SIZE
	.align		4
.L_23:
        /*0024*/ 	.byte	0x04, 0x11
        /*0026*/ 	.short	(.L_25 - .L_24)
	.align		4
.L_24:
        /*0028*/ 	.word	index@($__internal_0_$__cuda_sm10x_tcgen05_guardrail_trap_col_being_dealloced_not_returned_by_alloc)
        /*002c*/ 	.word	0x00000000


	//----- nvinfo : EIATTR_FRAME_SIZE
	.align		4
.L_25:
        /*0030*/ 	.byte	0x04, 0x11
        /*0032*/ 	.short	(.L_27 - .L_26)
	.align		4
.L_26:
        /*0034*/ 	.word	index@(_ZN7cutlass13device_kernelINS_4gemm6kernel13GemmUniversalIN4cute5tupleIJiiiiEEENS1_10collective13CollectiveMmaINS1_46MainloopSm100TmaUmmaWarpSpecializedBlockScaledILi4ELi2ELi2ENS5_IJNS4_1CILi1EEENSA_ILi2EEESB_EEEEENS5_IJNSA_ILi128EEENSA_ILi64EEENSA_ILi256EEEEEENS5_IJNS_12float_e4m3_tENS_13float_ue8m0_tEEEENS5_IJNS5_IJlSB_lEEENS4_6LayoutINS5_IJNS5_IJNS5_IJNSA_ILi32EEENSA_ILi4EEEEEEiEEESR_NS5_IJSB_iEEEEEENS5_IJNS5_IJNS5_IJNSA_ILi16EEESP_EEEiEEENS5_IJNS5_IJNSA_ILi0EEESB_EEENSA_ILi512EEEEEENS5_IJSX_iEEEEEEEEEEESL_S14_NS4_8TiledMMAINS4_8MMA_AtomIJNS4_21SM100_MMA_MXF8F6F4_SSISJ_SJ_fSK_Li128ELi64ELNS4_4UMMA5MajorE0ELS19_0ELNS18_7ScaleInE0ELS1A_0EEEEEENSN_INS5_IJSB_SB_SB_EEENS5_IJSX_SX_SX_EEEEENS5_IJNS4_10UnderscoreES1G_S1G_EEEEENS5_IJNS4_23SM90_TMA_LOAD_MULTICASTES1J_EEENS5_IJNS4_14ComposedLayoutINS4_7SwizzleILi3ELi4ELi3EEENS4_18smem_ptr_flag_bitsILi8EEENSN_INS5_IJNSA_ILi8EEESF_EEENS5_IJSF_SB_EEEEEEENSN_INS5_IJNS5_IJNS5_IJSQ_SB_EEENS5_IJSO_SB_EEEEEESB_NS5_IJSP_SC_EEEEEENS5_IJNS5_IJNS5_IJSV_SZ_EEESY_EEESX_NS5_IJSB_SZ_EEEEEEEEEEEvNS4_8identityENS5_IJNS4_13SM90_TMA_LOADES27_EEES25_vS26_EENS_8epilogue10collective18CollectiveEpilogueINS2A_23Sm100TmaWarpSpecializedILi3ELi2ELi32ELb1ELb0EEEJSI_NS5_IJNSN_ISF_SB_EENSN_ISO_SB_EEEEENS_10bfloat16_tESM_S2I_SM_NS2A_6fusion15FusionCallbacksIS2E_NS2J_17LinearCombinationIS2I_fS2I_fLNS_15FloatRoundStyleE2EEESI_S2H_JEEENS4_5SM1004TMEM4LOAD26SM100_TMEM_LOAD_32dp32b32xES27_NS1L_INS1M_ILi2ELi4ELi3EEENS1O_ILi16EEENSN_INS5_IJS1Q_SO_EEES1W_EEEENS4_39AutoVectorizingCopyWithAssumedAlignmentILi128EEENS4_14SM90_TMA_STOREES2X_S2Z_S2Z_EEEvvEEEEvNT_6ParamsE)
        /*0038*/ 	.word	0x00000000


	//----- nvinfo : EIATTR_MIN_STACK_SIZE
	.align		4
.L_27:
        /*003c*/ 	.byte	0x04, 0x12
        /*003e*/ 	.short	(.L_29 - .L_28)
	.align		4
.L_28:
        /*0040*/ 	.word	index@(_ZN7cutlass13device_kernelINS_4gemm6kernel13GemmUniversalIN4cute5tupleIJiiiiEEENS1_10collective13CollectiveMmaINS1_46MainloopSm100TmaUmmaWarpSpecializedBlockScaledILi4ELi2ELi2ENS5_IJNS4_1CILi1EEENSA_ILi2EEESB_EEEEENS5_IJNSA_ILi128EEENSA_ILi64EEENSA_ILi256EEEEEENS5_IJNS_12float_e4m3_tENS_13float_ue8m0_tEEEENS5_IJNS5_IJlSB_lEEENS4_6LayoutINS5_IJNS5_IJNS5_IJNSA_ILi32EEENSA_ILi4EEEEEEiEEESR_NS5_IJSB_iEEEEEENS5_IJNS5_IJNS5_IJNSA_ILi16EEESP_EEEiEEENS5_IJNS5_IJNSA_ILi0EEESB_EEENSA_ILi512EEEEEENS5_IJSX_iEEEEEEEEEEESL_S14_NS4_8TiledMMAINS4_8MMA_AtomIJNS4_21SM100_MMA_MXF8F6F4_SSISJ_SJ_fSK_Li128ELi64ELNS4_4UMMA5MajorE0ELS19_0ELNS18_7ScaleInE0ELS1A_0EEEEEENSN_INS5_IJSB_SB_SB_EEENS5_IJSX_SX_SX_EEEEENS5_IJNS4_10UnderscoreES1G_S1G_EEEEENS5_IJNS4_23SM90_TMA_LOAD_MULTICASTES1J_EEENS5_IJNS4_14ComposedLayoutINS4_7SwizzleILi3ELi4ELi3EEENS4_18smem_ptr_flag_bitsILi8EEENSN_INS5_IJNSA_ILi8EEESF_EEENS5_IJSF_SB_EEEEEEENSN_INS5_IJNS5_IJNS5_IJSQ_SB_EEENS5_IJSO_SB_EEEEEESB_NS5_IJSP_SC_EEEEEENS5_IJNS5_IJNS5_IJSV_SZ_EEESY_EEESX_NS5_IJSB_SZ_EEEEEEEEEEEvNS4_8identityENS5_IJNS4_13SM90_TMA_LOADES27_EEES25_vS26_EENS_8epilogue10collective18CollectiveEpilogueINS2A_23Sm100TmaWarpSpecializedILi3ELi2ELi32ELb1ELb0EEEJSI_NS5_IJNSN_ISF_SB_EENSN_ISO_SB_EEEEENS_10bfloat16_tESM_S2I_SM_NS2A_6fusion15FusionCallbacksIS2E_NS2J_17LinearCombinationIS2I_fS2I_fLNS_15FloatRoundStyleE2EEESI_S2H_JEEENS4_5SM1004TMEM4LOAD26SM100_TMEM_LOAD_32dp32b32xES27_NS1L_INS1M_ILi2ELi4ELi3EEENS1O_ILi16EEENSN_INS5_IJS1Q_SO_EEES1W_EEEENS4_39AutoVectorizingCopyWithAssumedAlignmentILi128EEENS4_14SM90_TMA_STOREES2X_S2Z_S2Z_EEEvvEEEEvNT_6ParamsE)
        /*0044*/ 	.word	0x00000000
.L_29:


//--------------------- .nv.compat                --------------------------
	.section	.nv.compat,"",@"SHT_CUDA_COMPAT_INFO"
	.align	4
        /*0000*/ 	.byte	0x02, 0x09, 0x01, 0x00, 0x02, 0x02, 0x02, 0x00, 0x02, 0x05, 0x05, 0x00, 0x03, 0x07, 0x01, 0x01
        /*0010*/ 	.byte	0x02, 0x03, 0x01, 0x00, 0x02, 0x06, 0x01, 0x00, 0x04, 0x0b, 0x08, 0x00, 0x09, 0x00, 0x00, 0x00
        /*0020*/ 	.byte	0x00, 0x00, 0x00, 0x00


//--------------------- .nv.info._ZN7cutlass13device_kernelINS_4gemm6kernel13GemmUniversalIN4cute5tupleIJiiiiEEENS1_10collective13CollectiveMmaINS1_46MainloopSm100TmaUmmaWarpSpecializedBlockScaledILi4ELi2ELi2ENS5_IJNS4_1CILi1EEENSA_ILi2EEESB_EEEEENS5_IJNSA_ILi128EEENSA_ILi64EEENSA_ILi256EEEEEENS5_IJNS_12float_e4m3_tENS_13float_ue8m0_tEEEENS5_IJNS5_IJlSB_lEEENS4_6LayoutINS5_IJNS5_IJNS5_IJNSA_ILi32EEENSA_ILi4EEEEEEiEEESR_NS5_IJSB_iEEEEEENS5_IJNS5_IJNS5_IJNSA_ILi16EEESP_EEEiEEENS5_IJNS5_IJNSA_ILi0EEESB_EEENSA_ILi512EEEEEENS5_IJSX_iEEEEEEEEEEESL_S14_NS4_8TiledMMAINS4_8MMA_AtomIJNS4_21SM100_MMA_MXF8F6F4_SSISJ_SJ_fSK_Li128ELi64ELNS4_4UMMA5MajorE0ELS19_0ELNS18_7ScaleInE0ELS1A_0EEEEEENSN_INS5_IJSB_SB_SB_EEENS5_IJSX_SX_SX_EEEEENS5_IJNS4_10UnderscoreES1G_S1G_EEEEENS5_IJNS4_23SM90_TMA_LOAD_MULTICASTES1J_EEENS5_IJNS4_14ComposedLayoutINS4_7SwizzleILi3ELi4ELi3EEENS4_18smem_ptr_flag_bitsILi8EEENSN_INS5_IJNSA_ILi8EEESF_EEENS5_IJSF_SB_EEEEEEENSN_INS5_IJNS5_IJNS5_IJSQ_SB_EEENS5_IJSO_SB_EEEEEESB_NS5_IJSP_SC_EEEEEENS5_IJNS5_IJNS5_IJSV_SZ_EEESY_EEESX_NS5_IJSB_SZ_EEEEEEEEEEEvNS4_8identityENS5_IJNS4_13SM90_TMA_LOADES27_EEES25_vS26_EENS_8epilogue10collective18CollectiveEpilogueINS2A_23Sm100TmaWarpSpecializedILi3ELi2ELi32ELb1ELb0EEEJSI_NS5_IJNSN_ISF_SB_EENSN_ISO_SB_EEEEENS_10bfloat16_tESM_S2I_SM_NS2A_6fusion15FusionCallbacksIS2E_NS2J_17LinearCombinationIS2I_fS2I_fLNS_15FloatRoundStyleE2EEESI_S2H_JEEENS4_5SM1004TMEM4LOAD26SM100_TMEM_LOAD_32dp32b32xES27_NS1L_INS1M_ILi2ELi4ELi3EEENS1O_ILi16EEENSN_INS5_IJS1Q_SO_EEES1W_EEEENS4_39AutoVectorizingCopyWithAssumedAlignmentILi128EEENS4_14SM90_TMA_STOREES2X_S2Z_S2Z_EEEvvEEEEvNT_6ParamsE --------------------------
	.section	.nv.info._ZN7cutlass13device_kernelINS_4gemm6kernel13GemmUniversalIN4cute5tupleIJiiiiEEENS1_10collective13CollectiveMmaINS1_46MainloopSm100TmaUmmaWarpSpecializedBlockScaledILi4ELi2ELi2ENS5_IJNS4_1CILi1EEENSA_ILi2EEESB_EEEEENS5_IJNSA_ILi128EEENSA_ILi64EEENSA_ILi256EEEEEENS5_IJNS_12float_e4m3_tENS_13float_ue8m0_tEEEENS5_IJNS5_IJlSB_lEEENS4_6LayoutINS5_IJNS5_IJNS5_IJNSA_ILi32EEENSA_ILi4EEEEEEiEEESR_NS5_IJSB_iEEEEEENS5_IJNS5_IJNS5_IJNSA_ILi16EEESP_EEEiEEENS5_IJNS5_IJNSA_ILi0EEESB_EEENSA_ILi512EEEEEENS5_IJSX_iEEEEEEEEEEESL_S14_NS4_8TiledMMAINS4_8MMA_AtomIJNS4_21SM100_MMA_MXF8F6F4_SSISJ_SJ_fSK_Li128ELi64ELNS4_4UMMA5MajorE0ELS19_0ELNS18_7ScaleInE0ELS1A_0EEEEEENSN_INS5_IJSB_SB_SB_EEENS5_IJSX_SX_SX_EEEEENS5_IJNS4_10UnderscoreES1G_S1G_EEEEENS5_IJNS4_23SM90_TMA_LOAD_MULTICASTES1J_EEENS5_IJNS4_14ComposedLayoutINS4_7SwizzleILi3ELi4ELi3EEENS4_18smem_ptr_flag_bitsILi8EEENSN_INS5_IJNSA_ILi8EEESF_EEENS5_IJSF_SB_EEEEEEENSN_INS5_IJNS5_IJNS5_IJSQ_SB_EEENS5_IJSO_SB_EEEEEESB_NS5_IJSP_SC_EEEEEENS5_IJNS5_IJNS5_IJSV_SZ_EEESY_EEESX_NS5_IJSB_SZ_EEEEEEEEEEEvNS4_8identityENS5_IJNS4_13SM90_TMA_LOADES27_EEES25_vS26_EENS_8epilogue10collective18CollectiveEpilogueINS2A_23Sm100TmaWarpSpecializedILi3ELi2ELi32ELb1ELb0EEEJSI_NS5_IJNSN_ISF_SB_EENSN_ISO_SB_EEEEENS_10bfloat16_tESM_S2I_SM_NS2A_6fusion15FusionCallbacksIS2E_NS2J_17LinearCombinationIS2I_fS2I_fLNS_15FloatRoundStyleE2EEESI_S2H_JEEENS4_5SM1004TMEM4LOAD26SM100_TMEM_LOAD_32dp32b32xES27_NS1L_INS1M_ILi2ELi4ELi3EEENS1O_ILi16EEENSN_INS5_IJS1Q_SO_EEES1W_EEEENS4_39AutoVectorizingCopyWithAssumedAlignmentILi128EEENS4_14SM90_TMA_STOREES2X_S2Z_S2Z_EEEvvEEEEvNT_6ParamsE,"",@"SHT_CUDA_INFO"
	.sectionflags	@""
	.align	4


	//----- nvinfo : EIATTR_CUDA_API_VERSION
	.align		4
        /*0000*/ 	.byte	0x04, 0x37
        /*0002*/ 	.short	(.L_31 - .L_30)
.L_30:
        /*0004*/ 	.word	0x00000082


	//----- nvinfo : EIATTR_KPARAM_INFO
	.align		4
.L_31:
        /*0008*/ 	.byte	0x04, 0x17
        /*000a*/ 	.short	(.L_33 - .L_32)
.L_32:
        /*000c*/ 	.word	0x00000000
        /*0010*/ 	.short	0x0000
        /*0012*/ 	.short	0x0000
        /*0014*/ 	.byte	0x00, 0xf0, 0x01, 0x30


	//----- nvinfo : EIATTR_AT_ENTRY_FRAGMENTS
	.align		4
.L_33:
        /*0018*/ 	.byte	0x04, 0x4f
        /*001a*/ 	.short	(.L_35 - .L_34)


	//   ....[0]....
.L_34:
        /*001c*/ 	.word	0x00000006


	//----- nvinfo : EIATTR_RESERVED_SMEM_USED
	.align		4
.L_35:
        /*0020*/ 	.byte	0x01, 0x41
	.zero		2


	//----- nvinfo : EIATTR_SPARSE_MMA_MASK
	.align		4
        /*0024*/ 	.byte	0x03, 0x50
        /*0026*/ 	.short	0x0000


	//----- nvinfo : EIATTR_TCGEN05_1CTA_USED
	.align		4
        /*0028*/ 	.byte	0x01, 0x51
	.zero		2


	//----- nvinfo : EIATTR_MAXREG_COUNT
	.align		4
        /*002c*/ 	.byte	0x03, 0x1b
        /*002e*/ 	.short	0x00ff


	//----- nvinfo : EIATTR_NUM_BARRIERS
	.align		4
        /*0030*/ 	.byte	0x02, 0x4c
        /*0032*/ 	.byte	0x07
	.zero		1


	//----- nvinfo : EIATTR_EXTERNS
	.align		4
        /*0034*/ 	.byte	0x04, 0x0f
        /*0036*/ 	.short	(.L_37 - .L_36)


	//   ....[0]....
	.align		4
.L_36:
        /*0038*/ 	.word	index@(__assertfail)


	//----- nvinfo : EIATTR_MERCURY_ISA_VERSION
	.align		4
.L_37:
        /*003c*/ 	.byte	0x03, 0x5f
        /*003e*/ 	.short	0x0101


	//----- nvinfo : EIATTR_INT_WARP_WIDE_INSTR_OFFSETS
	.align		4
        /*0040*/ 	.byte	0x04, 0x31
        /*0042*/ 	.short	(.L_39 - .L_38)


	//   ....[0]....
.L_38:
        /*0044*/ 	.word	0x00002530


	//   ....[1]....
        /*0048*/ 	.word	0x00004cb0


	//   ....[2]....
        /*004c*/ 	.word	0x00004ce0


	//   ....[3]....
        /*0050*/ 	.word	0x00004d00


	//   ....[4]....
        /*0054*/ 	.word	0x000055c0


	//   ....[5]....
        /*0058*/ 	.word	0x000055e0


	//   ....[6]....
        /*005c*/ 	.word	0x000058a0


	//   ....[7]....
        /*0060*/ 	.word	0x00005960


	//----- nvinfo : EIATTR_COOP_GROUP_MASK_REGIDS
	.align		4
.L_39:
        /*0064*/ 	.byte	0x04, 0x29
        /*0066*/ 	.short	(.L_41 - .L_40)


	//   ....[0]....
.L_40:
        /*0068*/ 	.word	0xffffffff


	//   ....[1]....
        /*006c*/ 	.word	0xffffffff


	//   ....[2]....
        /*0070*/ 	.word	0xffffffff


	//   ....[3]....
        /*0074*/ 	.word	0xffffffff


	//   ....[4]....
        /*0078*/ 	.word	0xffffffff


	//   ....[5]....
        /*007c*/ 	.word	0xffffffff


	//   ....[6]....
        /*0080*/ 	.word	0xffffffff


	//   ....[7]....
        /*0084*/ 	.word	0xffffffff


	//   ....[8]....
        /*0088*/ 	.word	0xffffffff


	//   ....[9]....
        /*008c*/ 	.word	0xffffffff


	//   ....[10]....
        /*0090*/ 	.word	0xffffffff


	//   ....[11]....
        /*0094*/ 	.word	0xffffffff


	//   ....[12]....
        /*0098*/ 	.word	0xffffffff


	//   ....[13]....
        /*009c*/ 	.word	0xffffffff


	//----- nvinfo : EIATTR_COOP_GROUP_INSTR_OFFSETS
	.align		4
.L_41:
        /*00a0*/ 	.byte	0x04, 0x28
        /*00a2*/ 	.short	(.L_43 - .L_42)


	//   ....[0]....
.L_42:
        /*00a4*/ 	.word	0x00000090


	//   ....[1]....
        /*00a8*/ 	.word	0x00000530


	//   ....[2]....
        /*00ac*/ 	.word	0x000006e0


	//   ....[3]....
        /*00b0*/ 	.word	0x00000860


	//   ....[4]....
        /*00b4*/ 	.word	0x00000960


	//   ....[5]....
        /*00b8*/ 	.word	0x00000ad0


	//   ....[6]....
        /*00bc*/ 	.word	0x00000c30


	//   ....[7]....
        /*00c0*/ 	.word	0x00000de0


	//   ....[8]....
        /*00c4*/ 	.word	0x00002410


	//   ....[9]....
        /*00c8*/ 	.word	0x00003200


	//   ....[10]....
        /*00cc*/ 	.word	0x00003410


	//   ....[11]....
        /*00d0*/ 	.word	0x00003440


	//   ....[12]....
        /*00d4*/ 	.word	0x00004b90


	//   ....[13]....
        /*00d8*/ 	.word	0x00004dc0


	//----- nvinfo : EIATTR_VRC_CTA_INIT_COUNT
	.align		4
.L_43:
        /*00dc*/ 	.byte	0x02, 0x4a
        /*00de*/ 	.byte	0x80
	.zero		1


	//----- nvinfo : EIATTR_SYSCALL_OFFSETS
	.align		4
        /*00e0*/ 	.byte	0x04, 0x46
        /*00e2*/ 	.short	(.L_45 - .L_44)


	//   ....[0]....
.L_44:
        /*00e4*/ 	.word	0x00006590


	//   ....[1]....
        /*00e8*/ 	.word	0x00006680


	//   ....[2]....
        /*00ec*/ 	.word	0x00006ec0


	//   ....[3]....
        /*00f0*/ 	.word	0x00007b70


	//----- nvinfo : EIATTR_MBARRIER_INSTR_OFFSETS
	.align		4
.L_45:
        /*00f4*/ 	.byte	0x04, 0x39
        /*00f6*/ 	.short	(.L_47 - .L_46)


	//   ....[0]....
.L_46:
        /*00f8*/ 	.word	0x00000650
        /*00fc*/ 	.word	0x000000ff
        /*0100*/ 	.word	0x00000000
        /*0104*/ 	.short	0x0100
        /*0106*/ 	.byte	0x04
	.zero		1


	//   ....[1]....
        /*0108*/ 	.word	0x00000660
        /*010c*/ 	.word	0x000000ff
        /*0110*/ 	.word	0x00000020
        /*0114*/ 	.short	0x0100
        /*0116*/ 	.byte	0x04
	.zero		1


	//   ....[2]....
        /*0118*/ 	.word	0x00000670
        /*011c*/ 	.word	0x000000ff
        /*0120*/ 	.word	0x00000008
        /*0124*/ 	.short	0x0100
        /*0126*/ 	.byte	0x04
	.zero		1


	//   ....[3]....
        /*0128*/ 	.word	0x00000680
        /*012c*/ 	.word	0x000000ff
        /*0130*/ 	.word	0x00000028
        /*0134*/ 	.short	0x0100
        /*0136*/ 	.byte	0x04
	.zero		1


	//   ....[4]....
        /*0138*/ 	.word	0x00000690
        /*013c*/ 	.word	0x000000ff
        /*0140*/ 	.word	0x00000010
        /*0144*/ 	.short	0x0100
        /*0146*/ 	.byte	0x04
	.zero		1


	//   ....[5]....
        /*0148*/ 	.word	0x000006a0
        /*014c*/ 	.word	0x000000ff
        /*0150*/ 	.word	0x00000030
        /*0154*/ 	.short	0x0100
        /*0156*/ 	.byte	0x04
	.zero		1


	//   ....[6]....
        /*0158*/ 	.word	0x000006b0
        /*015c*/ 	.word	0x000000ff
        /*0160*/ 	.word	0x00000018
        /*0164*/ 	.short	0x0100
        /*0166*/ 	.byte	0x04
	.zero		1


	//   ....[7]....
        /*0168*/ 	.word	0x000006c0
        /*016c*/ 	.word	0x000000ff
        /*0170*/ 	.word	0x00000038
        /*0174*/ 	.short	0x0100
        /*0176*/ 	.byte	0x04
	.zero		1


	//   ....[8]....
        /*0178*/ 	.word	0x000007f0
        /*017c*/ 	.word	0x000000ff
        /*0180*/ 	.word	0x00000040
        /*0184*/ 	.short	0x0100
        /*0186*/ 	.byte	0x04
	.zero		1


	//   ....[9]....
        /*0188*/ 	.word	0x00000800
        /*018c*/ 	.word	0x000000ff
        /*0190*/ 	.word	0x00000058
        /*0194*/ 	.short	0x0100
        /*0196*/ 	.byte	0x04
	.zero		1


	//   ....[10]....
        /*0198*/ 	.word	0x00000810
        /*019c*/ 	.word	0x000000ff
        /*01a0*/ 	.word	0x00000048
        /*01a4*/ 	.short	0x0100
        /*01a6*/ 	.byte	0x04
	.zero		1


	//   ....[11]....
        /*01a8*/ 	.word	0x00000820
        /*01ac*/ 	.word	0x000000ff
        /*01b0*/ 	.word	0x00000060
        /*01b4*/ 	.short	0x0100
        /*01b6*/ 	.byte	0x04
	.zero		1


	//   ....[12]....
        /*01b8*/ 	.word	0x00000830
        /*01bc*/ 	.word	0x000000ff
        /*01c0*/ 	.word	0x00000050
        /*01c4*/ 	.short	0x0100
        /*01c6*/ 	.byte	0x04
	.zero		1


	//   ....[13]....
        /*01c8*/ 	.word	0x00000840
        /*01cc*/ 	.word	0x000000ff
        /*01d0*/ 	.word	0x00000068
        /*01d4*/ 	.short	0x0100
        /*01d6*/ 	.byte	0x04
	.zero		1


	//   ....[14]....
        /*01d8*/ 	.word	0x00000930
        /*01dc*/ 	.word	0x000000ff
        /*01e0*/ 	.word	0x00000070
        /*01e4*/ 	.short	0x0100
        /*01e6*/ 	.byte	0x06
	.zero		1


	//   ....[15]....
        /*01e8*/ 	.word	0x00000940
        /*01ec*/ 	.word	0x000000ff
        /*01f0*/ 	.word	0x00000078
        /*01f4*/ 	.short	0x0100
        /*01f6*/ 	.byte	0x06
	.zero		1


	//   ....[16]....
        /*01f8*/ 	.word	0x00000a80
        /*01fc*/ 	.word	0x000000ff
        /*0200*/ 	.word	0x00000080
        /*0204*/ 	.short	0x0100
        /*0206*/ 	.byte	0x06
	.zero		1


	//   ....[17]....
        /*0208*/ 	.word	0x00000a90
        /*020c*/ 	.word	0x000000ff
        /*0210*/ 	.word	0x00000090
        /*0214*/ 	.short	0x0100
        /*0216*/ 	.byte	0x06
	.zero		1


	//   ....[18]....
        /*0218*/ 	.word	0x00000aa0
        /*021c*/ 	.word	0x000000ff
        /*0220*/ 	.word	0x00000088
        /*0224*/ 	.short	0x0100
        /*0226*/ 	.byte	0x06
	.zero		1


	//   ....[19]....
        /*0228*/ 	.word	0x00000ab0
        /*022c*/ 	.word	0x000000ff
        /*0230*/ 	.word	0x00000098
        /*0234*/ 	.short	0x0100
        /*0236*/ 	.byte	0x06
	.zero		1


	//   ....[20]....
        /*0238*/ 	.word	0x00000be0
        /*023c*/ 	.word	0x000000ff
        /*0240*/ 	.word	0x000000a0
        /*0244*/ 	.short	0x0100
        /*0246*/ 	.byte	0x04
	.zero		1


	//   ....[21]....
        /*0248*/ 	.word	0x00000bf0
        /*024c*/ 	.word	0x000000ff
        /*0250*/ 	.word	0x000000b0
        /*0254*/ 	.short	0x0100
        /*0256*/ 	.byte	0x04
	.zero		1


	//   ....[22]....
        /*0258*/ 	.word	0x00000c00
        /*025c*/ 	.word	0x000000ff
        /*0260*/ 	.word	0x000000a8
        /*0264*/ 	.short	0x0100
        /*0266*/ 	.byte	0x04
	.zero		1


	//   ....[23]....
        /*0268*/ 	.word	0x00000c10
        /*026c*/ 	.word	0x000000ff
        /*0270*/ 	.word	0x000000b8
        /*0274*/ 	.short	0x0100
        /*0276*/ 	.byte	0x04
	.zero		1


	//   ....[24]....
        /*0278*/ 	.word	0x00000d00
        /*027c*/ 	.word	0x000000ff
        /*0280*/ 	.word	0x000000c0
        /*0284*/ 	.short	0x0100
        /*0286*/ 	.byte	0x04
	.zero		1


	//   ....[25]....
        /*0288*/ 	.word	0x00000d10
        /*028c*/ 	.word	0x000000ff
        /*0290*/ 	.word	0x000000d0
        /*0294*/ 	.short	0x0100
        /*0296*/ 	.byte	0x04
	.zero		1


	//   ....[26]....
        /*0298*/ 	.word	0x00000d20
        /*029c*/ 	.word	0x000000ff
        /*02a0*/ 	.word	0x000000c8
        /*02a4*/ 	.short	0x0100
        /*02a6*/ 	.byte	0x04
	.zero		1


	//   ....[27]....
        /*02a8*/ 	.word	0x00000d30
        /*02ac*/ 	.word	0x000000ff
        /*02b0*/ 	.word	0x000000d8
        /*02b4*/ 	.short	0x0100
        /*02b6*/ 	.byte	0x04
	.zero		1


	//   ....[28]....
        /*02b8*/ 	.word	0x000017e0
        /*02bc*/ 	.word	0x00000002
        /*02c0*/ 	.word	0x000000d0
        /*02c4*/ 	.short	0x010a
        /*02c6*/ 	.byte	0xff
	.zero		1


	//   ....[29]....
        /*02c8*/ 	.word	0x00001810
        /*02cc*/ 	.word	0x00000002
        /*02d0*/ 	.word	0x000000c0
        /*02d4*/ 	.short	0x0101
        /*02d6*/ 	.byte	0xff
	.zero		1


	//   ....[30]....
        /*02d8*/ 	.word	0x000018f0
        /*02dc*/ 	.word	0x000000ff
        /*02e0*/ 	.word	0x00000020
        /*02e4*/ 	.short	0x010a
        /*02e6*/ 	.byte	0x04
	.zero		1


	//   ....[31]....
        /*02e8*/ 	.word	0x000019b0
        /*02ec*/ 	.word	0x000000ff
        /*02f0*/ 	.word	0x00000020
        /*02f4*/ 	.short	0x010a
        /*02f6*/ 	.byte	0x31
	.zero		1


	//   ....[32]....
        /*02f8*/ 	.word	0x00001af0
        /*02fc*/ 	.word	0x000000ff
        /*0300*/ 	.word	0x00000020
        /*0304*/ 	.short	0x010a
        /*0306*/ 	.byte	0x04
	.zero		1


	//   ....[33]....
        /*0308*/ 	.word	0x00001ea0
        /*030c*/ 	.word	0x000000ff
        /*0310*/ 	.word	0x00000078
        /*0314*/ 	.short	0x0101
        /*0316*/ 	.byte	0x07
	.zero		1


	//   ....[34]....
        /*0318*/ 	.word	0x00001ec0
        /*031c*/ 	.word	0x000000ff
        /*0320*/ 	.word	0x00000020
        /*0324*/ 	.short	0x010a
        /*0326*/ 	.byte	0x04
	.zero		1


	//   ....[35]....
        /*0328*/ 	.word	0x00001f40
        /*032c*/ 	.word	0x000000ff
        /*0330*/ 	.word	0x00000020
        /*0334*/ 	.short	0x010a
        /*0336*/ 	.byte	0x31
	.zero		1


	//   ....[36]....
        /*0338*/ 	.word	0x00002080
        /*033c*/ 	.word	0x000000ff
        /*0340*/ 	.word	0x00000020
        /*0344*/ 	.short	0x010a
        /*0346*/ 	.byte	0x04
	.zero		1


	//   ....[37]....
        /*0348*/ 	.word	0x00002440
        /*034c*/ 	.word	0x00000002
        /*0350*/ 	.word	0x00000080
        /*0354*/ 	.short	0x010a
        /*0356*/ 	.byte	0xff
	.zero		1


	//   ....[38]....
        /*0358*/ 	.word	0x00002500
        /*035c*/ 	.word	0x00000002
        /*0360*/ 	.word	0x00000000
        /*0364*/ 	.short	0x0101
        /*0366*/ 	.byte	0xff
	.zero		1


	//   ....[39]....
        /*0368*/ 	.word	0x00002a70
        /*036c*/ 	.word	0x000000ff
        /*0370*/ 	.word	0x00000000
        /*0374*/ 	.short	0x010a
        /*0376*/ 	.byte	0x04
	.zero		1


	//   ....[40]....
        /*0378*/ 	.word	0x00002b00
        /*037c*/ 	.word	0x000000ff
        /*0380*/ 	.word	0x00000000
        /*0384*/ 	.short	0x010a
        /*0386*/ 	.byte	0x05
	.zero		1


	//   ....[41]....
        /*0388*/ 	.word	0x00002b90
        /*038c*/ 	.word	0x000000ff
        /*0390*/ 	.word	0x00000000
        /*0394*/ 	.short	0x010a
        /*0396*/ 	.byte	0x05
	.zero		1


	//   ....[42]....
        /*0398*/ 	.word	0x00002c30
        /*039c*/ 	.word	0x00000000
        /*03a0*/ 	.word	0x00000000
        /*03a4*/ 	.short	0x010a
        /*03a6*/ 	.byte	0xff
	.zero		1


	//   ....[43]....
        /*03a8*/ 	.word	0x00002d60
        /*03ac*/ 	.word	0x00000000
        /*03b0*/ 	.word	0x000000c0
        /*03b4*/ 	.short	0x010a
        /*03b6*/ 	.byte	0xff
	.zero		1


	//   ....[44]....
        /*03b8*/ 	.word	0x00002dd0
        /*03bc*/ 	.word	0x00000000
        /*03c0*/ 	.word	0x00000000
        /*03c4*/ 	.short	0x0101
        /*03c6*/ 	.byte	0xff
	.zero		1


	//   ....[45]....
        /*03c8*/ 	.word	0x00002df0
        /*03cc*/ 	.word	0x000000ff
        /*03d0*/ 	.word	0x00000090
        /*03d4*/ 	.short	0x010a
        /*03d6*/ 	.byte	0x04
	.zero		1


	//   ....[46]....
        /*03d8*/ 	.word	0x00002f10
        /*03dc*/ 	.word	0x00000000
        /*03e0*/ 	.word	0x00000080
        /*03e4*/ 	.short	0x010a
        /*03e6*/ 	.byte	0xff
	.zero		1


	//   ....[47]....
        /*03e8*/ 	.word	0x00003010
        /*03ec*/ 	.word	0x00000000
        /*03f0*/ 	.word	0x00000000
        /*03f4*/ 	.short	0x0101
        /*03f6*/ 	.byte	0xff
	.zero		1


	//   ....[48]....
        /*03f8*/ 	.word	0x000030a0
        /*03fc*/ 	.word	0x000000ff
        /*0400*/ 	.word	0x00000090
        /*0404*/ 	.short	0x0106
        /*0406*/ 	.byte	0x04
	.zero		1


	//   ....[49]....
        /*0408*/ 	.word	0x000030c0
        /*040c*/ 	.word	0x000000ff
        /*0410*/ 	.word	0x00000090
        /*0414*/ 	.short	0x010a
        /*0416*/ 	.byte	0x04
	.zero		1


	//   ....[50]....
        /*0418*/ 	.word	0x00003150
        /*041c*/ 	.word	0x000000ff
        /*0420*/ 	.word	0x00000090
        /*0424*/ 	.short	0x0106
        /*0426*/ 	.byte	0x07
	.zero		1


	//   ....[51]....
        /*0428*/ 	.word	0x00003190
        /*042c*/ 	.word	0x00000000
        /*0430*/ 	.word	0x00000090
        /*0434*/ 	.short	0x010a
        /*0436*/ 	.byte	0xff
	.zero		1


	//   ....[52]....
        /*0438*/ 	.word	0x00003a20
        /*043c*/ 	.word	0x00000002
        /*0440*/ 	.word	0x00000080
        /*0444*/ 	.short	0x010a
        /*0446*/ 	.byte	0xff
	.zero		1


	//   ....[53]....
        /*0448*/ 	.word	0x00003ae0
        /*044c*/ 	.word	0x00000002
        /*0450*/ 	.word	0x00000000
        /*0454*/ 	.short	0x0101
        /*0456*/ 	.byte	0xff
	.zero		1


	//   ....[54]....
        /*0458*/ 	.word	0x00003fe0
        /*045c*/ 	.word	0x000000ff
        /*0460*/ 	.word	0x00000000
        /*0464*/ 	.short	0x010a
        /*0466*/ 	.byte	0x04
	.zero		1


	//   ....[55]....
        /*0468*/ 	.word	0x00003ff0
        /*046c*/ 	.word	0x000000ff
        /*0470*/ 	.word	0x000000b0
        /*0474*/ 	.short	0x010a
        /*0476*/ 	.byte	0x07
	.zero		1


	//   ....[56]....
        /*0478*/ 	.word	0x00004420
        /*047c*/ 	.word	0x000000ff
        /*0480*/ 	.word	0x00000000
        /*0484*/ 	.short	0x010a
        /*0486*/ 	.byte	0x07
	.zero		1


	//   ....[57]....
        /*0488*/ 	.word	0x000045a0
        /*048c*/ 	.word	0x000000ff
        /*0490*/ 	.word	0x00000000
        /*0494*/ 	.short	0x010a
        /*0496*/ 	.byte	0x04
	.zero		1


	//   ....[58]....
        /*0498*/ 	.word	0x00004ad0
        /*049c*/ 	.word	0x000000ff
        /*04a0*/ 	.word	0x00000000
        /*04a4*/ 	.short	0x010a
        /*04a6*/ 	.byte	0x04
	.zero		1


	//   ....[59]....
        /*04a8*/ 	.word	0x00004b70
        /*04ac*/ 	.word	0x000000ff
        /*04b0*/ 	.word	0x00000000
        /*04b4*/ 	.short	0x010a
        /*04b6*/ 	.byte	0x04
	.zero		1


	//   ....[60]....
        /*04b8*/ 	.word	0x00004f60
        /*04bc*/ 	.word	0x00000000
        /*04c0*/ 	.word	0x00000080
        /*04c4*/ 	.short	0x010a
        /*04c6*/ 	.byte	0xff
	.zero		1


	//   ....[61]....
        /*04c8*/ 	.word	0x00005020
        /*04cc*/ 	.word	0x00000000
        /*04d0*/ 	.word	0x00000000
        /*04d4*/ 	.short	0x0101
        /*04d6*/ 	.byte	0xff
	.zero		1


	//   ....[62]....
        /*04d8*/ 	.word	0x00005340
        /*04dc*/ 	.word	0x000000ff
        /*04e0*/ 	.word	0x00000078
        /*04e4*/ 	.short	0x010a
        /*04e6*/ 	.byte	0x06
	.zero		1


	//   ....[63]....
        /*04e8*/ 	.word	0x00005560
        /*04ec*/ 	.word	0x000000ff
        /*04f0*/ 	.word	0x00000058
        /*04f4*/ 	.short	0x010a
        /*04f6*/ 	.byte	0x04
	.zero		1


	//   ....[64]....
        /*04f8*/ 	.word	0x00005750
        /*04fc*/ 	.word	0x000000ff
        /*0500*/ 	.word	0x00000040
        /*0504*/ 	.short	0x010b
        /*0506*/ 	.byte	0x04
	.zero		1


	//   ....[65]....
        /*0508*/ 	.word	0x000057b0
        /*050c*/ 	.word	0x000000ff
        /*0510*/ 	.word	0x00000000
        /*0514*/ 	.short	0x0101
        /*0516*/ 	.byte	0x0e
	.zero		1


	//   ....[66]....
        /*0518*/ 	.word	0x000057f0
        /*051c*/ 	.word	0x000000ff
        /*0520*/ 	.word	0x00000058
        /*0524*/ 	.short	0x010a
        /*0526*/ 	.byte	0x05
	.zero		1


	//   ....[67]....
        /*0528*/ 	.word	0x00005a40
        /*052c*/ 	.word	0x000000ff
        /*0530*/ 	.word	0x00000040
        /*0534*/ 	.short	0x010b
        /*0536*/ 	.byte	0x05
	.zero		1


	//   ....[68]....
        /*0538*/ 	.word	0x00005a50
        /*053c*/ 	.word	0x000000ff
        /*0540*/ 	.word	0x00000000
        /*0544*/ 	.short	0x0101
        /*0546*/ 	.byte	0x04
	.zero		1


	//   ....[69]....
        /*0548*/ 	.word	0x00005b00
        /*054c*/ 	.word	0x000000ff
        /*0550*/ 	.word	0x00000000
        /*0554*/ 	.short	0x010a
        /*0556*/ 	.byte	0x04
	.zero		1


	//   ....[70]....
        /*0558*/ 	.word	0x00005b90
        /*055c*/ 	.word	0x000000ff
        /*0560*/ 	.word	0x00000000
        /*0564*/ 	.short	0x010a
        /*0566*/ 	.byte	0x05
	.zero		1


	//   ....[71]....
        /*0568*/ 	.word	0x00005c30
        /*056c*/ 	.word	0x00000000
        /*0570*/ 	.word	0x00000000
        /*0574*/ 	.short	0x010a
        /*0576*/ 	.byte	0xff
	.zero		1


	//   ....[72]....
        /*0578*/ 	.word	0x00005f70
        /*057c*/ 	.word	0x00000000
        /*0580*/ 	.word	0x00000080
        /*0584*/ 	.short	0x010a
        /*0586*/ 	.byte	0xff
	.zero		1


	//   ....[73]....
        /*0588*/ 	.word	0x00006080
        /*058c*/ 	.word	0x00000000
        /*0590*/ 	.word	0x00000000
        /*0594*/ 	.short	0x0101
        /*0596*/ 	.byte	0xff
	.zero		1


	//   ....[74]....
        /*0598*/ 	.word	0x00006b10
        /*059c*/ 	.word	0x00000000
        /*05a0*/ 	.word	0x00000040
        /*05a4*/ 	.short	0x010a
        /*05a6*/ 	.byte	0xff
	.zero		1


	//   ....[75]....
        /*05a8*/ 	.word	0x00006b80
        /*05ac*/ 	.word	0x00000049
        /*05b0*/ 	.word	0x000000a0
        /*05b4*/ 	.short	0x010a
        /*05b6*/ 	.byte	0xff
	.zero		1


	//   ....[76]....
        /*05b8*/ 	.word	0x00006c70
        /*05bc*/ 	.word	0x00000000
        /*05c0*/ 	.word	0x00000040
        /*05c4*/ 	.short	0x010a
        /*05c6*/ 	.byte	0xff
	.zero		1


	//   ....[77]....
        /*05c8*/ 	.word	0x00006da0
        /*05cc*/ 	.word	0x00000049
        /*05d0*/ 	.word	0x000000a0
        /*05d4*/ 	.short	0x010a
        /*05d6*/ 	.byte	0xff
	.zero		1


	//   ....[78]....
        /*05d8*/ 	.word	0x000078b0
        /*05dc*/ 	.word	0x00000000
        /*05e0*/ 	.word	0x00000000
        /*05e4*/ 	.short	0x0101
        /*05e6*/ 	.byte	0xff
	.zero		1


	//   ....[79]....
        /*05e8*/ 	.word	0x000078c0
        /*05ec*/ 	.word	0x00000002
        /*05f0*/ 	.word	0x00000040
        /*05f4*/ 	.short	0x010a
        /*05f6*/ 	.byte	0xff
	.zero		1


	//   ....[80]....
        /*05f8*/ 	.word	0x00007990
        /*05fc*/ 	.word	0x00000002
        /*0600*/ 	.word	0x00000040
        /*0604*/ 	.short	0x010a
        /*0606*/ 	.byte	0xff
	.zero		1


	//   ....[81]....
        /*0608*/ 	.word	0x00007d00
        /*060c*/ 	.word	0x000000ff
        /*0610*/ 	.word	0x00000000
        /*0614*/ 	.short	0x0101
        /*0616*/ 	.byte	0x04
	.zero		1


	//   ....[82]....
        /*0618*/ 	.word	0x00008630
        /*061c*/ 	.word	0x00000000
        /*0620*/ 	.word	0x00000000
        /*0624*/ 	.short	0x0101
        /*0626*/ 	.byte	0xff
	.zero		1


	//   ....[83]....
        /*0628*/ 	.word	0x000088b0
        /*062c*/ 	.word	0x000000ff
        /*0630*/ 	.word	0x00000000
        /*0634*/ 	.short	0x0101
        /*0636*/ 	.byte	0x04
	.zero		1


	//   ....[84]....
        /*0638*/ 	.word	0x000088d0
        /*063c*/ 	.word	0x00000002
        /*0640*/ 	.word	0x000000d0
        /*0644*/ 	.short	0x010a
        /*0646*/ 	.byte	0xff
	.zero		1


	//   ....[85]....
        /*0648*/ 	.word	0x00008930
        /*064c*/ 	.word	0x00000002
        /*0650*/ 	.word	0x00000020
        /*0654*/ 	.short	0x010a
        /*0656*/ 	.byte	0xff
	.zero		1


	//   ....[86]....
        /*0658*/ 	.word	0x00008990
        /*065c*/ 	.word	0x00000002
        /*0660*/ 	.word	0x00000020
        /*0664*/ 	.short	0x010a
        /*0666*/ 	.byte	0xff
	.zero		1


	//   ....[87]....
        /*0668*/ 	.word	0x000089e0
        /*066c*/ 	.word	0x00000002
        /*0670*/ 	.word	0x00000080
        /*0674*/ 	.short	0x010a
        /*0676*/ 	.byte	0xff
	.zero		1


	//   ....[88]....
        /*0678*/ 	.word	0x00008a40
        /*067c*/ 	.word	0x00000000
        /*0680*/ 	.word	0x00000000
        /*0684*/ 	.short	0x010a
        /*0686*/ 	.byte	0xff
	.zero		1


	//   ....[89]....
        /*0688*/ 	.word	0x00008aa0
        /*068c*/ 	.word	0x00000000
        /*0690*/ 	.word	0x00000000
        /*0694*/ 	.short	0x010a
        /*0696*/ 	.byte	0xff
	.zero		1


	//   ....[90]....
        /*0698*/ 	.word	0x00008b00
        /*069c*/ 	.word	0x00000000
        /*06a0*/ 	.word	0x00000000
        /*06a4*/ 	.short	0x010a
        /*06a6*/ 	.byte	0xff
	.zero		1


	//   ....[91]....
        /*06a8*/ 	.word	0x00008b50
        /*06ac*/ 	.word	0x00000000
        /*06b0*/ 	.word	0x000000c0
        /*06b4*/ 	.short	0x010a
        /*06b6*/ 	.byte	0xff
	.zero		1


	//   ....[92]....
        /*06b8*/ 	.word	0x00008bb0
        /*06bc*/ 	.word	0x00000000
        /*06c0*/ 	.word	0x00000090
        /*06c4*/ 	.short	0x010a
        /*06c6*/ 	.byte	0xff
	.zero		1


	//   ....[93]....
        /*06c8*/ 	.word	0x00008c00
        /*06cc*/ 	.word	0x00000000
        /*06d0*/ 	.word	0x00000080
        /*06d4*/ 	.short	0x010a
        /*06d6*/ 	.byte	0xff
	.zero		1


	//   ....[94]....
        /*06d8*/ 	.word	0x00008c60
        /*06dc*/ 	.word	0x00000000
        /*06e0*/ 	.word	0x00000090
        /*06e4*/ 	.short	0x010a
        /*06e6*/ 	.byte	0xff
	.zero		1


	//   ....[95]....
        /*06e8*/ 	.word	0x00008cb0
        /*06ec*/ 	.word	0x00000002
        /*06f0*/ 	.word	0x00000080
        /*06f4*/ 	.short	0x010a
        /*06f6*/ 	.byte	0xff
	.zero		1


	//   ....[96]....
        /*06f8*/ 	.word	0x00008d20
        /*06fc*/ 	.word	0x00000004
        /*0700*/ 	.word	0x000000b0
        /*0704*/ 	.short	0x010a
        /*0706*/ 	.byte	0xff
	.zero		1


	//   ....[97]....
        /*0708*/ 	.word	0x00008d80
        /*070c*/ 	.word	0x00000003
        /*0710*/ 	.word	0x00000000
        /*0714*/ 	.short	0x010a
        /*0716*/ 	.byte	0xff
	.zero		1


	//   ....[98]....
        /*0718*/ 	.word	0x00008de0
        /*071c*/ 	.word	0x00000000
        /*0720*/ 	.word	0x00000000
        /*0724*/ 	.short	0x010a
        /*0726*/ 	.byte	0xff
	.zero		1


	//   ....[99]....
        /*0728*/ 	.word	0x00008e40
        /*072c*/ 	.word	0x00000000
        /*0730*/ 	.word	0x00000000
        /*0734*/ 	.short	0x010a
        /*0736*/ 	.byte	0xff
	.zero		1


	//   ....[100]....
        /*0738*/ 	.word	0x00008e90
        /*073c*/ 	.word	0x00000000
        /*0740*/ 	.word	0x00000080
        /*0744*/ 	.short	0x010a
        /*0746*/ 	.byte	0xff
	.zero		1


	//   ....[101]....
        /*0748*/ 	.word	0x00008ef0
        /*074c*/ 	.word	0x00000000
        /*0750*/ 	.word	0x00000078
        /*0754*/ 	.short	0x010a
        /*0756*/ 	.byte	0xff
	.zero		1


	//   ....[102]....
        /*0758*/ 	.word	0x00008f50
        /*075c*/ 	.word	0x00000000
        /*0760*/ 	.word	0x00000058
        /*0764*/ 	.short	0x010a
        /*0766*/ 	.byte	0xff
	.zero		1


	//   ....[103]....
        /*0768*/ 	.word	0x00008fb0
        /*076c*/ 	.word	0x00000000
        /*0770*/ 	.word	0x00000058
        /*0774*/ 	.short	0x010a
        /*0776*/ 	.byte	0xff
	.zero		1


	//   ....[104]....
        /*0778*/ 	.word	0x00009010
        /*077c*/ 	.word	0x00000000
        /*0780*/ 	.word	0x00000000
        /*0784*/ 	.short	0x010a
        /*0786*/ 	.byte	0xff
	.zero		1


	//   ....[105]....
        /*0788*/ 	.word	0x00009070
        /*078c*/ 	.word	0x00000000
        /*0790*/ 	.word	0x00000000
        /*0794*/ 	.short	0x010a
        /*0796*/ 	.byte	0xff
	.zero		1


	//   ....[106]....
        /*0798*/ 	.word	0x000090c0
        /*079c*/ 	.word	0x00000000
        /*07a0*/ 	.word	0x00000080
        /*07a4*/ 	.short	0x010a
        /*07a6*/ 	.byte	0xff
	.zero		1


	//   ....[107]....
        /*07a8*/ 	.word	0x00009110
        /*07ac*/ 	.word	0x00000000
        /*07b0*/ 	.word	0x00000040
        /*07b4*/ 	.short	0x010a
        /*07b6*/ 	.byte	0xff
	.zero		1


	//   ....[108]....
        /*07b8*/ 	.word	0x00009160
        /*07bc*/ 	.word	0x00000049
        /*07c0*/ 	.word	0x000000a0
        /*07c4*/ 	.short	0x010a
        /*07c6*/ 	.byte	0xff
	.zero		1


	//   ....[109]....
        /*07c8*/ 	.word	0x000091b0
        /*07cc*/ 	.word	0x00000002
        /*07d0*/ 	.word	0x00000040
        /*07d4*/ 	.short	0x010a
        /*07d6*/ 	.byte	0xff
	.zero		1


	//----- nvinfo : EIATTR_NUM_MBARRIERS
	.align		4
.L_47:
        /*07d8*/ 	.byte	0x03, 0x38
        /*07da*/ 	.short	0x001c


	//----- nvinfo : EIATTR_EXIT_INSTR_OFFSETS
	.align		4
        /*07dc*/ 	.byte	0x04, 0x1c
        /*07de*/ 	.short	(.L_49 - .L_48)


	//   ....[0]....
.L_48:
        /*07e0*/ 	.word	0x00002c60


	//   ....[1]....
        /*07e4*/ 	.word	0x00003160


	//   ....[2]....
        /*07e8*/ 	.word	0x000031c0


	//   ....[3]....
        /*07ec*/ 	.word	0x00004dd0


	//   ....[4]....
        /*07f0*/ 	.word	0x00005c60


	//   ....[5]....
        /*07f4*/ 	.word	0x00005ca0


	//   ....[6]....
        /*07f8*/ 	.word	0x000087a0


	//   ....[7]....
        /*07fc*/ 	.word	0x00008820


	//   ....[8]....
        /*0800*/ 	.word	0x00008850


	//   ....[9]....
        /*0804*/ 	.word	0x000088c0


	//----- nvinfo : EIATTR_MAX_THREADS
	.align		4
.L_49:
        /*0808*/ 	.byte	0x04, 0x05
        /*080a*/ 	.short	(.L_51 - .L_50)
.L_50:
        /*080c*/ 	.word	0x00000100
        /*0810*/ 	.word	0x00000001
        /*0814*/ 	.word	0x00000001


	//----- nvinfo : EIATTR_CRS_STACK_SIZE
	.align		4
.L_51:
        /*0818*/ 	.byte	0x04, 0x1e
        /*081a*/ 	.short	(.L_53 - .L_52)
.L_52:
        /*081c*/ 	.word	0x00000000


	//----- nvinfo : EIATTR_CBANK_PARAM_SIZE
	.align		4
.L_53:
        /*0820*/ 	.byte	0x03, 0x19
        /*0822*/ 	.short	0x0c00


	//----- nvinfo : EIATTR_PARAM_CBANK
	.align		4
        /*0824*/ 	.byte	0x04, 0x0a
        /*0826*/ 	.short	(.L_55 - .L_54)
	.align		4
.L_54:
        /*0828*/ 	.word	index@(.nv.constant0._ZN7cutlass13device_kernelINS_4gemm6kernel13GemmUniversalIN4cute5tupleIJiiiiEEENS1_10collective13CollectiveMmaINS1_46MainloopSm100TmaUmmaWarpSpecializedBlockScaledILi4ELi2ELi2ENS5_IJNS4_1CILi1EEENSA_ILi2EEESB_EEEEENS5_IJNSA_ILi128EEENSA_ILi64EEENSA_ILi256EEEEEENS5_IJNS_12float_e4m3_tENS_13float_ue8m0_tEEEENS5_IJNS5_IJlSB_lEEENS4_6LayoutINS5_IJNS5_IJNS5_IJNSA_ILi32EEENSA_ILi4EEEEEEiEEESR_NS5_IJSB_iEEEEEENS5_IJNS5_IJNS5_IJNSA_ILi16EEESP_EEEiEEENS5_IJNS5_IJNSA_ILi0EEESB_EEENSA_ILi512EEEEEENS5_IJSX_iEEEEEEEEEEESL_S14_NS4_8TiledMMAINS4_8MMA_AtomIJNS4_21SM100_MMA_MXF8F6F4_SSISJ_SJ_fSK_Li128ELi64ELNS4_4UMMA5MajorE0ELS19_0ELNS18_7ScaleInE0ELS1A_0EEEEEENSN_INS5_IJSB_SB_SB_EEENS5_IJSX_SX_SX_EEEEENS5_IJNS4_10UnderscoreES1G_S1G_EEEEENS5_IJNS4_23SM90_TMA_LOAD_MULTICASTES1J_EEENS5_IJNS4_14ComposedLayoutINS4_7SwizzleILi3ELi4ELi3EEENS4_18smem_ptr_flag_bitsILi8EEENSN_INS5_IJNSA_ILi8EEESF_EEENS5_IJSF_SB_EEEEEEENSN_INS5_IJNS5_IJNS5_IJSQ_SB_EEENS5_IJSO_SB_EEEEEESB_NS5_IJSP_SC_EEEEEENS5_IJNS5_IJNS5_IJSV_SZ_EEESY_EEESX_NS5_IJSB_SZ_EEEEEEEEEEEvNS4_8identityENS5_IJNS4_13SM90_TMA_LOADES27_EEES25_vS26_EENS_8epilogue10collective18CollectiveEpilogueINS2A_23Sm100TmaWarpSpecializedILi3ELi2ELi32ELb1ELb0EEEJSI_NS5_IJNSN_ISF_SB_EENSN_ISO_SB_EEEEENS_10bfloat16_tESM_S2I_SM_NS2A_6fusion15FusionCallbacksIS2E_NS2J_17LinearCombinationIS2I_fS2I_fLNS_15FloatRoundStyleE2EEESI_S2H_JEEENS4_5SM1004TMEM4LOAD26SM100_TMEM_LOAD_32dp32b32xES27_NS1L_INS1M_ILi2ELi4ELi3EEENS1O_ILi16EEENSN_INS5_IJS1Q_SO_EEES1W_EEEENS4_39AutoVectorizingCopyWithAssumedAlignmentILi128EEENS4_14SM90_TMA_STOREES2X_S2Z_S2Z_EEEvvEEEEvNT_6ParamsE)
        /*082c*/ 	.short	0x0380
        /*082e*/ 	.short	0x0c00


	//----- nvinfo : EIATTR_SW_WAR
	.align		4
.L_55:
        /*0830*/ 	.byte	0x04, 0x36
        /*0832*/ 	.short	(.L_57 - .L_56)
.L_56:
        /*0834*/ 	.word	0x00000008
.L_57:


//--------------------- .nv.callgraph             --------------------------
	.section	.nv.callgraph,"",@"SHT_CUDA_CALLGRAPH"
	.align	4
	.sectionentsize	8
	.align		4
        /*0000*/ 	.word	0x00000000
	.align		4
        /*0004*/ 	.word	0xffffffff
	.align		4
        /*0008*/ 	.word	index@(_ZN7cutlass13device_kernelINS_4gemm6kernel13GemmUniversalIN4cute5tupleIJiiiiEEENS1_10collective13CollectiveMmaINS1_46MainloopSm100TmaUmmaWarpSpecializedBlockScaledILi4ELi2ELi2ENS5_IJNS4_1CILi1EEENSA_ILi2EEESB_EEEEENS5_IJNSA_ILi128EEENSA_ILi64EEENSA_ILi256EEEEEENS5_IJNS_12float_e4m3_tENS_13float_ue8m0_tEEEENS5_IJNS5_IJlSB_lEEENS4_6LayoutINS5_IJNS5_IJNS5_IJNSA_ILi32EEENSA_ILi4EEEEEEiEEESR_NS5_IJSB_iEEEEEENS5_IJNS5_IJNS5_IJNSA_ILi16EEESP_EEEiEEENS5_IJNS5_IJNSA_ILi0EEESB_EEENSA_ILi512EEEEEENS5_IJSX_iEEEEEEEEEEESL_S14_NS4_8TiledMMAINS4_8MMA_AtomIJNS4_21SM100_MMA_MXF8F6F4_SSISJ_SJ_fSK_Li128ELi64ELNS4_4UMMA5MajorE0ELS19_0ELNS18_7ScaleInE0ELS1A_0EEEEEENSN_INS5_IJSB_SB_SB_EEENS5_IJSX_SX_SX_EEEEENS5_IJNS4_10UnderscoreES1G_S1G_EEEEENS5_IJNS4_23SM90_TMA_LOAD_MULTICASTES1J_EEENS5_IJNS4_14ComposedLayoutINS4_7SwizzleILi3ELi4ELi3EEENS4_18smem_ptr_flag_bitsILi8EEENSN_INS5_IJNSA_ILi8EEESF_EEENS5_IJSF_SB_EEEEEEENSN_INS5_IJNS5_IJNS5_IJSQ_SB_EEENS5_IJSO_SB_EEEEEESB_NS5_IJSP_SC_EEEEEENS5_IJNS5_IJNS5_IJSV_SZ_EEESY_EEESX_NS5_IJSB_SZ_EEEEEEEEEEEvNS4_8identityENS5_IJNS4_13SM90_TMA_LOADES27_EEES25_vS26_EENS_8epilogue10collective18CollectiveEpilogueINS2A_23Sm100TmaWarpSpecializedILi3ELi2ELi32ELb1ELb0EEEJSI_NS5_IJNSN_ISF_SB_EENSN_ISO_SB_EEEEENS_10bfloat16_tESM_S2I_SM_NS2A_6fusion15FusionCallbacksIS2E_NS2J_17LinearCombinationIS2I_fS2I_fLNS_15FloatRoundStyleE2EEESI_S2H_JEEENS4_5SM1004TMEM4LOAD26SM100_TMEM_LOAD_32dp32b32xES27_NS1L_INS1M_ILi2ELi4ELi3EEENS1O_ILi16EEENSN_INS5_IJS1Q_SO_EEES1W_EEEENS4_39AutoVectorizingCopyWithAssumedAlignmentILi128EEENS4_14SM90_TMA_STOREES2X_S2Z_S2Z_EEEvvEEEEvNT_6ParamsE)
	.align		4
        /*000c*/ 	.word	index@(__assertfail)
	.align		4
        /*0010*/ 	.word	0x00000000
	.align		4
        /*0014*/ 	.word	0xfffffffe
	.align		4
        /*0018*/ 	.word	0x00000000
	.align		4
        /*001c*/ 	.word	0xfffffffd
	.align		4
        /*0020*/ 	.word	0x00000000
	.align		4
        /*0024*/ 	.word	0xfffffffc


//--------------------- .nv.constant4             --------------------------
	.section	.nv.constant4,"a",@progbits
	.align	8
	.align		8
.nv.constant4:
        /*0000*/ 	.dword	__assertfail
	.align		8
        /*0008*/ 	.dword	__unnamed_1
	.align		8
        /*0010*/ 	.dword	__unnamed_2
	.align		8
        /*0018*/ 	.dword	_ZN40_INTERNAL_77b8dfe9_4_k_cu_2566dd77_324214cuda3std3__45__cpo5beginE
	.align		8
        /*0020*/ 	.dword	_ZN40_INTERNAL_77b8dfe9_4_k_cu_2566dd77_324214cuda3std3__45__cpo3endE
	.align		8
        /*0028*/ 	.dword	_ZN40_INTERNAL_77b8dfe9_4_k_cu_2566dd77_324214cuda3std3__45__cpo6cbeginE
	.align		8
        /*0030*/ 	.dword	_ZN40_INTERNAL_77b8dfe9_4_k_cu_2566dd77_324214cuda3std3__45__cpo4cendE
	.align		8
        /*0038*/ 	.dword	_ZN40_INTERNAL_77b8dfe9_4_k_cu_2566dd77_324214cuda3std3__442_GLOBAL__N__77b8dfe9_4_k_cu_2566dd77_324216ignoreE
	.align		8
        /*0040*/ 	.dword	_ZN40_INTERNAL_77b8dfe9_4_k_cu_2566dd77_324214cuda3std3__419piecewise_constructE
	.align		8
        /*0048*/ 	.dword	_ZN40_INTERNAL_77b8dfe9_4_k_cu_2566dd77_324214cuda3std3__48in_placeE
	.align		8
        /*0050*/ 	.dword	_ZN40_INTERNAL_77b8dfe9_4_k_cu_2566dd77_324214cuda3std6ranges3__45__cpo4swapE
	.align		8
        /*0058*/ 	.dword	_ZN40_INTERNAL_77b8dfe9_4_k_cu_2566dd77_324214cuda3std6ranges3__45__cpo9iter_moveE
	.align		8
        /*0060*/ 	.dword	_ZN40_INTERNAL_77b8dfe9_4_k_cu_2566dd77_324214cute7productE
	.align		8
        /*0068*/ 	.dword	_ZN40_INTERNAL_77b8dfe9_4_k_cu_2566dd77_324214cute1_E
	.align		8
        /*0070*/ 	.dword	$str$25
	.align		8
        /*0078*/ 	.dword	$str$26
	.align		8
        /*0080*/ 	.dword	$str$27
	.align		8
        /*0088*/ 	.dword	$str$28


//--------------------- .text._ZN7cutlass13device_kernelINS_4gemm6kernel13GemmUniversalIN4cute5tupleIJiiiiEEENS1_10collective13CollectiveMmaINS1_46MainloopSm100TmaUmmaWarpSpecializedBlockScaledILi4ELi2ELi2ENS5_IJNS4_1CILi1EEENSA_ILi2EEESB_EEEEENS5_IJNSA_ILi128EEENSA_ILi64EEENSA_ILi256EEEEEENS5_IJNS_12float_e4m3_tENS_13float_ue8m0_tEEEENS5_IJNS5_IJlSB_lEEENS4_6LayoutINS5_IJNS5_IJNS5_IJNSA_ILi32EEENSA_ILi4EEEEEEiEEESR_NS5_IJSB_iEEEEEENS5_IJNS5_IJNS5_IJNSA_ILi16EEESP_EEEiEEENS5_IJNS5_IJNSA_ILi0EEESB_EEENSA_ILi512EEEEEENS5_IJSX_iEEEEEEEEEEESL_S14_NS4_8TiledMMAINS4_8MMA_AtomIJNS4_21SM100_MMA_MXF8F6F4_SSISJ_SJ_fSK_Li128ELi64ELNS4_4UMMA5MajorE0ELS19_0ELNS18_7ScaleInE0ELS1A_0EEEEEENSN_INS5_IJSB_SB_SB_EEENS5_IJSX_SX_SX_EEEEENS5_IJNS4_10UnderscoreES1G_S1G_EEEEENS5_IJNS4_23SM90_TMA_LOAD_MULTICASTES1J_EEENS5_IJNS4_14ComposedLayoutINS4_7SwizzleILi3ELi4ELi3EEENS4_18smem_ptr_flag_bitsILi8EEENSN_INS5_IJNSA_ILi8EEESF_EEENS5_IJSF_SB_EEEEEEENSN_INS5_IJNS5_IJNS5_IJSQ_SB_EEENS5_IJSO_SB_EEEEEESB_NS5_IJSP_SC_EEEEEENS5_IJNS5_IJNS5_IJSV_SZ_EEESY_EEESX_NS5_IJSB_SZ_EEEEEEEEEEEvNS4_8identityENS5_IJNS4_13SM90_TMA_LOADES27_EEES25_vS26_EENS_8epilogue10collective18CollectiveEpilogueINS2A_23Sm100TmaWarpSpecializedILi3ELi2ELi32ELb1ELb0EEEJSI_NS5_IJNSN_ISF_SB_EENSN_ISO_SB_EEEEENS_10bfloat16_tESM_S2I_SM_NS2A_6fusion15FusionCallbacksIS2E_NS2J_17LinearCombinationIS2I_fS2I_fLNS_15FloatRoundStyleE2EEESI_S2H_JEEENS4_5SM1004TMEM4LOAD26SM100_TMEM_LOAD_32dp32b32xES27_NS1L_INS1M_ILi2ELi4ELi3EEENS1O_ILi16EEENSN_INS5_IJS1Q_SO_EEES1W_EEEENS4_39AutoVectorizingCopyWithAssumedAlignmentILi128EEENS4_14SM90_TMA_STOREES2X_S2Z_S2Z_EEEvvEEEEvNT_6ParamsE --------------------------
	.section	.text._ZN7cutlass13device_kernelINS_4gemm6kernel13GemmUniversalIN4cute5tupleIJiiiiEEENS1_10collective13CollectiveMmaINS1_46MainloopSm100TmaUmmaWarpSpecializedBlockScaledILi4ELi2ELi2ENS5_IJNS4_1CILi1EEENSA_ILi2EEESB_EEEEENS5_IJNSA_ILi128EEENSA_ILi64EEENSA_ILi256EEEEEENS5_IJNS_12float_e4m3_tENS_13float_ue8m0_tEEEENS5_IJNS5_IJlSB_lEEENS4_6LayoutINS5_IJNS5_IJNS5_IJNSA_ILi32EEENSA_ILi4EEEEEEiEEESR_NS5_IJSB_iEEEEEENS5_IJNS5_IJNS5_IJNSA_ILi16EEESP_EEEiEEENS5_IJNS5_IJNSA_ILi0EEESB_EEENSA_ILi512EEEEEENS5_IJSX_iEEEEEEEEEEESL_S14_NS4_8TiledMMAINS4_8MMA_AtomIJNS4_21SM100_MMA_MXF8F6F4_SSISJ_SJ_fSK_Li128ELi64ELNS4_4UMMA5MajorE0ELS19_0ELNS18_7ScaleInE0ELS1A_0EEEEEENSN_INS5_IJSB_SB_SB_EEENS5_IJSX_SX_SX_EEEEENS5_IJNS4_10UnderscoreES1G_S1G_EEEEENS5_IJNS4_23SM90_TMA_LOAD_MULTICASTES1J_EEENS5_IJNS4_14ComposedLayoutINS4_7SwizzleILi3ELi4ELi3EEENS4_18smem_ptr_flag_bitsILi8EEENSN_INS5_IJNSA_ILi8EEESF_EEENS5_IJSF_SB_EEEEEEENSN_INS5_IJNS5_IJNS5_IJSQ_SB_EEENS5_IJSO_SB_EEEEEESB_NS5_IJSP_SC_EEEEEENS5_IJNS5_IJNS5_IJSV_SZ_EEESY_EEESX_NS5_IJSB_SZ_EEEEEEEEEEEvNS4_8identityENS5_IJNS4_13SM90_TMA_LOADES27_EEES25_vS26_EENS_8epilogue10collective18CollectiveEpilogueINS2A_23Sm100TmaWarpSpecializedILi3ELi2ELi32ELb1ELb0EEEJSI_NS5_IJNSN_ISF_SB_EENSN_ISO_SB_EEEEENS_10bfloat16_tESM_S2I_SM_NS2A_6fusion15FusionCallbacksIS2E_NS2J_17LinearCombinationIS2I_fS2I_fLNS_15FloatRoundStyleE2EEESI_S2H_JEEENS4_5SM1004TMEM4LOAD26SM100_TMEM_LOAD_32dp32b32xES27_NS1L_INS1M_ILi2ELi4ELi3EEENS1O_ILi16EEENSN_INS5_IJS1Q_SO_EEES1W_EEEENS4_39AutoVectorizingCopyWithAssumedAlignmentILi128EEENS4_14SM90_TMA_STOREES2X_S2Z_S2Z_EEEvvEEEEvNT_6ParamsE,"ax",@progbits
	.align	128
.text._ZN7cutlass13device_kernelINS_4gemm6kernel13GemmUniversalIN4cute5tupleIJiiiiEEENS1_10collective13CollectiveMmaINS1_46MainloopSm100TmaUmmaWarpSpecializedBlockScaledILi4ELi2ELi2ENS5_IJNS4_1CILi1EEENSA_ILi2EEESB_EEEEENS5_IJNSA_ILi128EEENSA_ILi64EEENSA_ILi256EEEEEENS5_IJNS_12float_e4m3_tENS_13float_ue8m0_tEEEENS5_IJNS5_IJlSB_lEEENS4_6LayoutINS5_IJNS5_IJNS5_IJNSA_ILi32EEENSA_ILi4EEEEEEiEEESR_NS5_IJSB_iEEEEEENS5_IJNS5_IJNS5_IJNSA_ILi16EEESP_EEEiEEENS5_IJNS5_IJNSA_ILi0EEESB_EEENSA_ILi512EEEEEENS5_IJSX_iEEEEEEEEEEESL_S14_NS4_8TiledMMAINS4_8MMA_AtomIJNS4_21SM100_MMA_MXF8F6F4_SSISJ_SJ_fSK_Li128ELi64ELNS4_4UMMA5MajorE0ELS19_0ELNS18_7ScaleInE0ELS1A_0EEEEEENSN_INS5_IJSB_SB_SB_EEENS5_IJSX_SX_SX_EEEEENS5_IJNS4_10UnderscoreES1G_S1G_EEEEENS5_IJNS4_23SM90_TMA_LOAD_MULTICASTES1J_EEENS5_IJNS4_14ComposedLayoutINS4_7SwizzleILi3ELi4ELi3EEENS4_18smem_ptr_flag_bitsILi8EEENSN_INS5_IJNSA_ILi8EEESF_EEENS5_IJSF_SB_EEEEEEENSN_INS5_IJNS5_IJNS5_IJSQ_SB_EEENS5_IJSO_SB_EEEEEESB_NS5_IJSP_SC_EEEEEENS5_IJNS5_IJNS5_IJSV_SZ_EEESY_EEESX_NS5_IJSB_SZ_EEEEEEEEEEEvNS4_8identityENS5_IJNS4_13SM90_TMA_LOADES27_EEES25_vS26_EENS_8epilogue10collective18CollectiveEpilogueINS2A_23Sm100TmaWarpSpecializedILi3ELi2ELi32ELb1ELb0EEEJSI_NS5_IJNSN_ISF_SB_EENSN_ISO_SB_EEEEENS_10bfloat16_tESM_S2I_SM_NS2A_6fusion15FusionCallbacksIS2E_NS2J_17LinearCombinationIS2I_fS2I_fLNS_15FloatRoundStyleE2EEESI_S2H_JEEENS4_5SM1004TMEM4LOAD26SM100_TMEM_LOAD_32dp32b32xES27_NS1L_INS1M_ILi2ELi4ELi3EEENS1O_ILi16EEENSN_INS5_IJS1Q_SO_EEES1W_EEEENS4_39AutoVectorizingCopyWithAssumedAlignmentILi128EEENS4_14SM90_TMA_STOREES2X_S2Z_S2Z_EEEvvEEEEvNT_6ParamsE:
        .type           _ZN7cutlass13device_kernelINS_4gemm6kernel13GemmUniversalIN4cute5tupleIJiiiiEEENS1_10collective13CollectiveMmaINS1_46MainloopSm100TmaUmmaWarpSpecializedBlockScaledILi4ELi2ELi2ENS5_IJNS4_1CILi1EEENSA_ILi2EEESB_EEEEENS5_IJNSA_ILi128EEENSA_ILi64EEENSA_ILi256EEEEEENS5_IJNS_12float_e4m3_tENS_13float_ue8m0_tEEEENS5_IJNS5_IJlSB_lEEENS4_6LayoutINS5_IJNS5_IJNS5_IJNSA_ILi32EEENSA_ILi4EEEEEEiEEESR_NS5_IJSB_iEEEEEENS5_IJNS5_IJNS5_IJNSA_ILi16EEESP_EEEiEEENS5_IJNS5_IJNSA_ILi0EEESB_EEENSA_ILi512EEEEEENS5_IJSX_iEEEEEEEEEEESL_S14_NS4_8TiledMMAINS4_8MMA_AtomIJNS4_21SM100_MMA_MXF8F6F4_SSISJ_SJ_fSK_Li128ELi64ELNS4_4UMMA5MajorE0ELS19_0ELNS18_7ScaleInE0ELS1A_0EEEEEENSN_INS5_IJSB_SB_SB_EEENS5_IJSX_SX_SX_EEEEENS5_IJNS4_10UnderscoreES1G_S1G_EEEEENS5_IJNS4_23SM90_TMA_LOAD_MULTICASTES1J_EEENS5_IJNS4_14ComposedLayoutINS4_7SwizzleILi3ELi4ELi3EEENS4_18smem_ptr_flag_bitsILi8EEENSN_INS5_IJNSA_ILi8EEESF_EEENS5_IJSF_SB_EEEEEEENSN_INS5_IJNS5_IJNS5_IJSQ_SB_EEENS5_IJSO_SB_EEEEEESB_NS5_IJSP_SC_EEEEEENS5_IJNS5_IJNS5_IJSV_SZ_EEESY_EEESX_NS5_IJSB_SZ_EEEEEEEEEEEvNS4_8identityENS5_IJNS4_13SM90_TMA_LOADES27_EEES25_vS26_EENS_8epilogue10collective18CollectiveEpilogueINS2A_23Sm100TmaWarpSpecializedILi3ELi2ELi32ELb1ELb0EEEJSI_NS5_IJNSN_ISF_SB_EENSN_ISO_SB_EEEEENS_10bfloat16_tESM_S2I_SM_NS2A_6fusion15FusionCallbacksIS2E_NS2J_17LinearCombinationIS2I_fS2I_fLNS_15FloatRoundStyleE2EEESI_S2H_JEEENS4_5SM1004TMEM4LOAD26SM100_TMEM_LOAD_32dp32b32xES27_NS1L_INS1M_ILi2ELi4ELi3EEENS1O_ILi16EEENSN_INS5_IJS1Q_SO_EEES1W_EEEENS4_39AutoVectorizingCopyWithAssumedAlignmentILi128EEENS4_14SM90_TMA_STOREES2X_S2Z_S2Z_EEEvvEEEEvNT_6ParamsE,@function
        .size           _ZN7cutlass13device_kernelINS_4gemm6kernel13GemmUniversalIN4cute5tupleIJiiiiEEENS1_10collective13CollectiveMmaINS1_46MainloopSm100TmaUmmaWarpSpecializedBlockScaledILi4ELi2ELi2ENS5_IJNS4_1CILi1EEENSA_ILi2EEESB_EEEEENS5_IJNSA_ILi128EEENSA_ILi64EEENSA_ILi256EEEEEENS5_IJNS_12float_e4m3_tENS_13float_ue8m0_tEEEENS5_IJNS5_IJlSB_lEEENS4_6LayoutINS5_IJNS5_IJNS5_IJNSA_ILi32EEENSA_ILi4EEEEEEiEEESR_NS5_IJSB_iEEEEEENS5_IJNS5_IJNS5_IJNSA_ILi16EEESP_EEEiEEENS5_IJNS5_IJNSA_ILi0EEESB_EEENSA_ILi512EEEEEENS5_IJSX_iEEEEEEEEEEESL_S14_NS4_8TiledMMAINS4_8MMA_AtomIJNS4_21SM100_MMA_MXF8F6F4_SSISJ_SJ_fSK_Li128ELi64ELNS4_4UMMA5MajorE0ELS19_0ELNS18_7ScaleInE0ELS1A_0EEEEEENSN_INS5_IJSB_SB_SB_EEENS5_IJSX_SX_SX_EEEEENS5_IJNS4_10UnderscoreES1G_S1G_EEEEENS5_IJNS4_23SM90_TMA_LOAD_MULTICASTES1J_EEENS5_IJNS4_14ComposedLayoutINS4_7SwizzleILi3ELi4ELi3EEENS4_18smem_ptr_flag_bitsILi8EEENSN_INS5_IJNSA_ILi8EEESF_EEENS5_IJSF_SB_EEEEEEENSN_INS5_IJNS5_IJNS5_IJSQ_SB_EEENS5_IJSO_SB_EEEEEESB_NS5_IJSP_SC_EEEEEENS5_IJNS5_IJNS5_IJSV_SZ_EEESY_EEESX_NS5_IJSB_SZ_EEEEEEEEEEEvNS4_8identityENS5_IJNS4_13SM90_TMA_LOADES27_EEES25_vS26_EENS_8epilogue10collective18CollectiveEpilogueINS2A_23Sm100TmaWarpSpecializedILi3ELi2ELi32ELb1ELb0EEEJSI_NS5_IJNSN_ISF_SB_EENSN_ISO_SB_EEEEENS_10bfloat16_tESM_S2I_SM_NS2A_6fusion15FusionCallbacksIS2E_NS2J_17LinearCombinationIS2I_fS2I_fLNS_15FloatRoundStyleE2EEESI_S2H_JEEENS4_5SM1004TMEM4LOAD26SM100_TMEM_LOAD_32dp32b32xES27_NS1L_INS1M_ILi2ELi4ELi3EEENS1O_ILi16EEENSN_INS5_IJS1Q_SO_EEES1W_EEEENS4_39AutoVectorizingCopyWithAssumedAlignmentILi128EEENS4_14SM90_TMA_STOREES2X_S2Z_S2Z_EEEvvEEEEvNT_6ParamsE,(.L_x_161 - _ZN7cutlass13device_kernelINS_4gemm6kernel13GemmUniversalIN4cute5tupleIJiiiiEEENS1_10collective13CollectiveMmaINS1_46MainloopSm100TmaUmmaWarpSpecializedBlockScaledILi4ELi2ELi2ENS5_IJNS4_1CILi1EEENSA_ILi2EEESB_EEEEENS5_IJNSA_ILi128EEENSA_ILi64EEENSA_ILi256EEEEEENS5_IJNS_12float_e4m3_tENS_13float_ue8m0_tEEEENS5_IJNS5_IJlSB_lEEENS4_6LayoutINS5_IJNS5_IJNS5_IJNSA_ILi32EEENSA_ILi4EEEEEEiEEESR_NS5_IJSB_iEEEEEENS5_IJNS5_IJNS5_IJNSA_ILi16EEESP_EEEiEEENS5_IJNS5_IJNSA_ILi0EEESB_EEENSA_ILi512EEEEEENS5_IJSX_iEEEEEEEEEEESL_S14_NS4_8TiledMMAINS4_8MMA_AtomIJNS4_21SM100_MMA_MXF8F6F4_SSISJ_SJ_fSK_Li128ELi64ELNS4_4UMMA5MajorE0ELS19_0ELNS18_7ScaleInE0ELS1A_0EEEEEENSN_INS5_IJSB_SB_SB_EEENS5_IJSX_SX_SX_EEEEENS5_IJNS4_10UnderscoreES1G_S1G_EEEEENS5_IJNS4_23SM90_TMA_LOAD_MULTICASTES1J_EEENS5_IJNS4_14ComposedLayoutINS4_7SwizzleILi3ELi4ELi3EEENS4_18smem_ptr_flag_bitsILi8EEENSN_INS5_IJNSA_ILi8EEESF_EEENS5_IJSF_SB_EEEEEEENSN_INS5_IJNS5_IJNS5_IJSQ_SB_EEENS5_IJSO_SB_EEEEEESB_NS5_IJSP_SC_EEEEEENS5_IJNS5_IJNS5_IJSV_SZ_EEESY_EEESX_NS5_IJSB_SZ_EEEEEEEEEEEvNS4_8identityENS5_IJNS4_13SM90_TMA_LOADES27_EEES25_vS26_EENS_8epilogue10collective18CollectiveEpilogueINS2A_23Sm100TmaWarpSpecializedILi3ELi2ELi32ELb1ELb0EEEJSI_NS5_IJNSN_ISF_SB_EENSN_ISO_SB_EEEEENS_10bfloat16_tESM_S2I_SM_NS2A_6fusion15FusionCallbacksIS2E_NS2J_17LinearCombinationIS2I_fS2I_fLNS_15FloatRoundStyleE2EEESI_S2H_JEEENS4_5SM1004TMEM4LOAD26SM100_TMEM_LOAD_32dp32b32xES27_NS1L_INS1M_ILi2ELi4ELi3EEENS1O_ILi16EEENSN_INS5_IJS1Q_SO_EEES1W_EEEENS4_39AutoVectorizingCopyWithAssumedAlignmentILi128EEENS4_14SM90_TMA_STOREES2X_S2Z_S2Z_EEEvvEEEEvNT_6ParamsE)
        .other          _ZN7cutlass13device_kernelINS_4gemm6kernel13GemmUniversalIN4cute5tupleIJiiiiEEENS1_10collective13CollectiveMmaINS1_46MainloopSm100TmaUmmaWarpSpecializedBlockScaledILi4ELi2ELi2ENS5_IJNS4_1CILi1EEENSA_ILi2EEESB_EEEEENS5_IJNSA_ILi128EEENSA_ILi64EEENSA_ILi256EEEEEENS5_IJNS_12float_e4m3_tENS_13float_ue8m0_tEEEENS5_IJNS5_IJlSB_lEEENS4_6LayoutINS5_IJNS5_IJNS5_IJNSA_ILi32EEENSA_ILi4EEEEEEiEEESR_NS5_IJSB_iEEEEEENS5_IJNS5_IJNS5_IJNSA_ILi16EEESP_EEEiEEENS5_IJNS5_IJNSA_ILi0EEESB_EEENSA_ILi512EEEEEENS5_IJSX_iEEEEEEEEEEESL_S14_NS4_8TiledMMAINS4_8MMA_AtomIJNS4_21SM100_MMA_MXF8F6F4_SSISJ_SJ_fSK_Li128ELi64ELNS4_4UMMA5MajorE0ELS19_0ELNS18_7ScaleInE0ELS1A_0EEEEEENSN_INS5_IJSB_SB_SB_EEENS5_IJSX_SX_SX_EEEEENS5_IJNS4_10UnderscoreES1G_S1G_EEEEENS5_IJNS4_23SM90_TMA_LOAD_MULTICASTES1J_EEENS5_IJNS4_14ComposedLayoutINS4_7SwizzleILi3ELi4ELi3EEENS4_18smem_ptr_flag_bitsILi8EEENSN_INS5_IJNSA_ILi8EEESF_EEENS5_IJSF_SB_EEEEEEENSN_INS5_IJNS5_IJNS5_IJSQ_SB_EEENS5_IJSO_SB_EEEEEESB_NS5_IJSP_SC_EEEEEENS5_IJNS5_IJNS5_IJSV_SZ_EEESY_EEESX_NS5_IJSB_SZ_EEEEEEEEEEEvNS4_8identityENS5_IJNS4_13SM90_TMA_LOADES27_EEES25_vS26_EENS_8epilogue10collective18CollectiveEpilogueINS2A_23Sm100TmaWarpSpecializedILi3ELi2ELi32ELb1ELb0EEEJSI_NS5_IJNSN_ISF_SB_EENSN_ISO_SB_EEEEENS_10bfloat16_tESM_S2I_SM_NS2A_6fusion15FusionCallbacksIS2E_NS2J_17LinearCombinationIS2I_fS2I_fLNS_15FloatRoundStyleE2EEESI_S2H_JEEENS4_5SM1004TMEM4LOAD26SM100_TMEM_LOAD_32dp32b32xES27_NS1L_INS1M_ILi2ELi4ELi3EEENS1O_ILi16EEENSN_INS5_IJS1Q_SO_EEES1W_EEEENS4_39AutoVectorizingCopyWithAssumedAlignmentILi128EEENS4_14SM90_TMA_STOREES2X_S2Z_S2Z_EEEvvEEEEvNT_6ParamsE,@"STO_CUDA_ENTRY STV_DEFAULT"
_ZN7cutlass13device_kernelINS_4gemm6kernel13GemmUniversalIN4cute5tupleIJiiiiEEENS1_10collective13CollectiveMmaINS1_46MainloopSm100TmaUmmaWarpSpecializedBlockScaledILi4ELi2ELi2ENS5_IJNS4_1CILi1EEENSA_ILi2EEESB_EEEEENS5_IJNSA_ILi128EEENSA_ILi64EEENSA_ILi256EEEEEENS5_IJNS_12float_e4m3_tENS_13float_ue8m0_tEEEENS5_IJNS5_IJlSB_lEEENS4_6LayoutINS5_IJNS5_IJNS5_IJNSA_ILi32EEENSA_ILi4EEEEEEiEEESR_NS5_IJSB_iEEEEEENS5_IJNS5_IJNS5_IJNSA_ILi16EEESP_EEEiEEENS5_IJNS5_IJNSA_ILi0EEESB_EEENSA_ILi512EEEEEENS5_IJSX_iEEEEEEEEEEESL_S14_NS4_8TiledMMAINS4_8MMA_AtomIJNS4_21SM100_MMA_MXF8F6F4_SSISJ_SJ_fSK_Li128ELi64ELNS4_4UMMA5MajorE0ELS19_0ELNS18_7ScaleInE0ELS1A_0EEEEEENSN_INS5_IJSB_SB_SB_EEENS5_IJSX_SX_SX_EEEEENS5_IJNS4_10UnderscoreES1G_S1G_EEEEENS5_IJNS4_23SM90_TMA_LOAD_MULTICASTES1J_EEENS5_IJNS4_14ComposedLayoutINS4_7SwizzleILi3ELi4ELi3EEENS4_18smem_ptr_flag_bitsILi8EEENSN_INS5_IJNSA_ILi8EEESF_EEENS5_IJSF_SB_EEEEEEENSN_INS5_IJNS5_IJNS5_IJSQ_SB_EEENS5_IJSO_SB_EEEEEESB_NS5_IJSP_SC_EEEEEENS5_IJNS5_IJNS5_IJSV_SZ_EEESY_EEESX_NS5_IJSB_SZ_EEEEEEEEEEEvNS4_8identityENS5_IJNS4_13SM90_TMA_LOADES27_EEES25_vS26_EENS_8epilogue10collective18CollectiveEpilogueINS2A_23Sm100TmaWarpSpecializedILi3ELi2ELi32ELb1ELb0EEEJSI_NS5_IJNSN_ISF_SB_EENSN_ISO_SB_EEEEENS_10bfloat16_tESM_S2I_SM_NS2A_6fusion15FusionCallbacksIS2E_NS2J_17LinearCombinationIS2I_fS2I_fLNS_15FloatRoundStyleE2EEESI_S2H_JEEENS4_5SM1004TMEM4LOAD26SM100_TMEM_LOAD_32dp32b32xES27_NS1L_INS1M_ILi2ELi4ELi3EEENS1O_ILi16EEENSN_INS5_IJS1Q_SO_EEES1W_EEEENS4_39AutoVectorizingCopyWithAssumedAlignmentILi128EEENS4_14SM90_TMA_STOREES2X_S2Z_S2Z_EEEvvEEEEvNT_6ParamsE:
[----:B------:R-:W1:Y:S01]  /*0000*/  LDC R1, c[0x0][0x37c] ;  /* 0x0000df00ff017b82 */ /* 0x000e620000000800 */
[----:B------:R-:W2:Y:S01]  /*0010*/  S2R R93, SR_TID.X ;  /* 0x00000000005d7919 */ /* 0x000ea20000002100 */
[----:B------:R-:W3:Y:S01]  /*0020*/  LDCU.64 UR12, c[0x0][0xc90] ;  /* 0x00019200ff0c77ac */ /* 0x000ee20008000a00 */
[----:B------:R-:W-:Y:S02]  /*0030*/  PRMT R88, RZ, 0x7610, R88 ;  /* 0x00007610ff587816 */ /* 0x000fe40000000058 */
[----:B------:R-:W-:Y:S01]  /*0040*/  ELECT P5, URZ, PT ;  /* 0x0000000000ff782f */ /* 0x000fe200038a0000 */
[----:B------:R-:W4:Y:S01]  /*0050*/  LDCU.64 UR58, c[0x0][0x358] ;  /* 0x00006b00ff3a77ac */ /* 0x000f220008000a00 */
[----:B---3--:R-:W-:-:S04]  /*0060*/  UISETP.NE.U32.AND UP0, UPT, UR12, URZ, UPT ;  /* 0x000000ff0c00728c */ /* 0x008fc8000bf05070 */
[----:B------:R-:W-:Y:S01]  /*0070*/  UISETP.NE.AND.EX UP0, UPT, UR13, URZ, UPT, UP0 ;  /* 0x000000ff0d00728c */ /* 0x000fe2000bf05300 */
[----:B--2---:R-:W-:-:S05]  /*0080*/  SHF.R.U32.HI R92, RZ, 0x5, R93 ;  /* 0x00000005ff5c7819 */ /* 0x004fca000001165d */
[----:B------:R-:W2:Y:S02]  /*0090*/  SHFL.IDX PT, R0, R92, RZ, 0x1f ;  /* 0x00001fff5c007589 */ /* 0x000ea400000e0000 */
[----:B--2---:R-:W-:Y:S01]  /*00a0*/  R2UR UR14, R0 ;  /* 0x00000000000e72ca */ /* 0x004fe200000e0000 */
[----:B-1--4-:R-:W-:-:S14]  /*00b0*/  BRA.U UP0, `(.L_x_0) ;  /* 0x00000001002c7547 */ /* 0x012fdc000b800000 */
[----:B------:R-:W1:Y:S02]  /*00c0*/  LDCU.64 UR4, c[0x0][0xc88] ;  /* 0x00019100ff0477ac */ /* 0x000e640008000a00 */
[----:B-1----:R-:W-:-:S04]  /*00d0*/  UISETP.NE.U32.AND UP0, UPT, UR4, URZ, UPT ;  /* 0x000000ff0400728c */ /* 0x002fc8000bf05070 */
[----:B------:R-:W-:-:S09]  /*00e0*/  UISETP.NE.AND.EX UP0, UPT, UR5, URZ, UPT, UP0 ;  /* 0x000000ff0500728c */ /* 0x000fd2000bf05300 */
[----:B------:R-:W-:Y:S05]  /*00f0*/  BRA.U !UP0, `(.L_x_1) ;  /* 0x0000000108107547 */ /* 0x000fea000b800000 */
[----:B------:R-:W1:Y:S02]  /*0100*/  LDC.64 R2, c[0x0][0xc88] ;  /* 0x00032200ff027b82 */ /* 0x000e640000000a00 */
[----:B-1----:R1:W5:Y:S01]  /*0110*/  LDG.E R49, desc[UR58][R2.64] ;  /* 0x0000003a02317981 */ /* 0x002362000c1e1900 */
[----:B------:R-:W-:Y:S01]  /*0120*/  HFMA2 R88, -RZ, RZ, 0, 5.9604644775390625e-08 ;  /* 0x00000001ff587431 */ /* 0x000fe200000001ff */
[----:B------:R-:W-:Y:S05]  /*0130*/  BRA `(.L_x_0) ;  /* 0x00000000000c7947 */ /* 0x000fea0003800000 */
.L_x_1:
[----:B------:R-:W1:Y:S01]  /*0140*/  LDCU UR4, c[0x0][0xc80] ;  /* 0x00019000ff0477ac */ /* 0x000e620008000800 */
[----:B------:R-:W-:Y:S01]  /*0150*/  HFMA2 R88, -RZ, RZ, 0, 5.9604644775390625e-08 ;  /* 0x00000001ff587431 */ /* 0x000fe200000001ff */
[----:B-1----:R-:W-:-:S07]  /*0160*/  MOV R49, UR4 ;  /* 0x0000000400317c02 */ /* 0x002fce0008000f00 */
.L_x_0:
[----:B------:R-:W2:Y:S02]  /*0170*/  LDCU.64 UR4, c[0x0][0xcb0] ;  /* 0x00019600ff0477ac */ /* 0x000ea40008000a00 */
[----:B--2---:R-:W-:-:S04]  /*0180*/  UISETP.NE.U32.AND UP0, UPT, UR4, URZ, UPT ;  /* 0x000000ff0400728c */ /* 0x004fc8000bf05070 */
[----:B------:R-:W-:-:S09]  /*0190*/  UISETP.NE.AND.EX UP0, UPT, UR5, URZ, UPT, UP0 ;  /* 0x000000ff0500728c */ /* 0x000fd2000bf05300 */
[----:B------:R-:W-:Y:S05]  /*01a0*/  BRA.U UP0, `(.L_x_2) ;  /* 0x0000000100247547 */ /* 0x000fea000b800000 */
[----:B------:R-:W2:Y:S02]  /*01b0*/  LDCU.64 UR4, c[0x0][0xca8] ;  /* 0x00019500ff0477ac */ /* 0x000ea40008000a00 */
[----:B--2---:R-:W-:-:S04]  /*01c0*/  UISETP.NE.U32.AND UP0, UPT, UR4, URZ, UPT ;  /* 0x000000ff0400728c */ /* 0x004fc8000bf05070 */
[----:B------:R-:W-:-:S09]  /*01d0*/  UISETP.NE.AND.EX UP0, UPT, UR5, URZ, UPT, UP0 ;  /* 0x000000ff0500728c */ /* 0x000fd2000bf05300 */
[----:B------:R-:W-:Y:S05]  /*01e0*/  BRA.U !UP0, `(.L_x_3) ;  /* 0x00000001080c7547 */ /* 0x000fea000b800000 */
[----:B-1----:R-:W1:Y:S02]  /*01f0*/  LDC.64 R2, c[0x0][0xca8] ;  /* 0x00032a00ff027b82 */ /* 0x002e640000000a00 */
[----:B-1----:R2:W5:Y:S01]  /*0200*/  LDG.E R47, desc[UR58][R2.64] ;  /* 0x0000003a022f7981 */ /* 0x002562000c1e1900 */
[----:B------:R-:W-:Y:S05]  /*0210*/  BRA `(.L_x_2) ;  /* 0x0000000000087947 */ /* 0x000fea0003800000 */
.L_x_3:
[----:B------:R-:W2:Y:S02]  /*0220*/  LDCU UR4, c[0x0][0xca0] ;  /* 0x00019400ff0477ac */ /* 0x000ea40008000800 */
[----:B--2---:R-:W-:Y:S02]  /*0230*/  MOV R47, UR4 ;  /* 0x00000004002f7c02 */ /* 0x004fe40008000f00 */
.L_x_2:
[----:B------:R-:W-:Y:S01]  /*0240*/  IMAD.U32 R0, RZ, RZ, UR14 ;  /* 0x0000000eff007e24 */ /* 0x000fe2000f8e00ff */
[----:B------:R-:W-:Y:S04]  /*0250*/  BSSY.RECONVERGENT B0, `(.L_x_4) ;  /* 0x0000012000007945 */ /* 0x000fe80003800200 */
[C---:B------:R-:W-:Y:S02]  /*0260*/  ISETP.NE.OR P1, PT, R0.reuse, 0x1, !P5 ;  /* 0x000000010000780c */ /* 0x040fe40006f25670 */
[----:B------:R-:W-:-:S11]  /*0270*/  ISETP.NE.OR P0, PT, R0, 0x3, !P5 ;  /* 0x000000030000780c */ /* 0x000fd60006f05670 */
[----:B------:R-:W-:Y:S05]  /*0280*/  @P1 BRA `(.L_x_5) ;  /* 0x0000000000381947 */ /* 0x000fea0003800000 */
[----:B------:R-:W3:Y:S02]  /*0290*/  LDCU.64 UR4, c[0x0][0x348] ;  /* 0x00006900ff0477ac */ /* 0x000ee40008000a00 */
[----:B---3--:R-:W-:Y:S02]  /*02a0*/  UIADD3 UR10, UP3, UPT, UR4, 0x80, URZ ;  /* 0x00000080040a7890 */ /* 0x008fe4000ff7e0ff */
[----:B------:R-:W-:Y:S02]  /*02b0*/  UIADD3 UR8, UP2, UPT, UR4, 0x180, URZ ;  /* 0x0000018004087890 */ /* 0x000fe4000ff5e0ff */
[----:B------:R-:W-:Y:S02]  /*02c0*/  UIADD3 UR6, UP1, UPT, UR4, 0x280, URZ ;  /* 0x0000028004067890 */ /* 0x000fe4000ff3e0ff */
[----:B------:R-:W-:Y:S02]  /*02d0*/  UIADD3 UR4, UP0, UPT, UR4, 0x380, URZ ;  /* 0x0000038004047890 */ /* 0x000fe4000ff1e0ff */
[----:B------:R-:W-:-:S02]  /*02e0*/  UIADD3.X UR11, UPT, UPT, URZ, UR5, URZ, UP3, !UPT ;  /* 0x00000005ff0b7290 */ /* 0x000fc40009ffe4ff */
[----:B------:R-:W-:Y:S02]  /*02f0*/  UIADD3.X UR9, UPT, UPT, URZ, UR5, URZ, UP2, !UPT ;  /* 0x00000005ff097290 */ /* 0x000fe400097fe4ff */
[----:B------:R-:W-:Y:S02]  /*0300*/  UIADD3.X UR7, UPT, UPT, URZ, UR5, URZ, UP1, !UPT ;  /* 0x00000005ff077290 */ /* 0x000fe40008ffe4ff */
[----:B------:R-:W-:-:S03]  /*0310*/  UIADD3.X UR5, UPT, UPT, URZ, UR5, URZ, UP0, !UPT ;  /* 0x00000005ff057290 */ /* 0x000fc600087fe4ff */
[----:B------:R3:W-:Y:S02]  /*0320*/  UTMACCTL.PF [UR10] ;  /* 0x000000000a0079b9 */ /* 0x0007e40008040000 */
[----:B------:R3:W-:Y:S02]  /*0330*/  UTMACCTL.PF [UR8] ;  /* 0x00000000080079b9 */ /* 0x0007e40008040000 */
[----:B------:R3:W-:Y:S02]  /*0340*/  UTMACCTL.PF [UR6] ;  /* 0x00000000060079b9 */ /* 0x0007e40008040000 */
[----:B------:R3:W-:Y:S02]  /*0350*/  UTMACCTL.PF [UR4] ;  /* 0x00000000040079b9 */ /* 0x0007e40008040000 */
[----:B---3--:R-:W-:Y:S01]  /*0360*/  NOP ;  /* 0x0000000000007918 */ /* 0x008fe20000000000 */
.L_x_5:
[----:B------:R-:W-:Y:S05]  /*0370*/  BSYNC.RECONVERGENT B0 ;  /* 0x0000000000007941 */ /* 0x000fea0003800200 */
.L_x_4:
[----:B------:R-:W-:Y:S04]  /*0380*/  BSSY.RECONVERGENT B0, `(.L_x_6) ;  /* 0x000000a000007945 */ /* 0x000fe80003800200 */
[----:B------:R-:W-:Y:S05]  /*0390*/  @P0 BRA `(.L_x_7) ;  /* 0x0000000000200947 */ /* 0x000fea0003800000 */
[----:B------:R-:W3:Y:S02]  /*03a0*/  LDCU.64 UR4, c[0x0][0x348] ;  /* 0x00006900ff0477ac */ /* 0x000ee40008000a00 */
[----:B---3--:R-:W-:Y:S02]  /*03b0*/  UIADD3 UR6, UP1, UPT, UR4, 0x980, URZ ;  /* 0x0000098004067890 */ /* 0x008fe4000ff3e0ff */
[----:B------:R-:W-:Y:S02]  /*03c0*/  UIADD3 UR4, UP0, UPT, UR4, 0xa80, URZ ;  /* 0x00000a8004047890 */ /* 0x000fe4000ff1e0ff */
[----:B------:R-:W-:Y:S02]  /*03d0*/  UIADD3.X UR7, UPT, UPT, URZ, UR5, URZ, UP1, !UPT ;  /* 0x00000005ff077290 */ /* 0x000fe40008ffe4ff */
[----:B------:R-:W-:-:S07]  /*03e0*/  UIADD3.X UR5, UPT, UPT, URZ, UR5, URZ, UP0, !UPT ;  /* 0x00000005ff057290 */ /* 0x000fce00087fe4ff */
[----:B------:R3:W-:Y:S02]  /*03f0*/  UTMACCTL.PF [UR6] ;  /* 0x00000000060079b9 */ /* 0x0007e40008040000 */
[----:B------:R3:W-:Y:S02]  /*0400*/  UTMACCTL.PF [UR4] ;  /* 0x00000000040079b9 */ /* 0x0007e40008040000 */
[----:B---3--:R-:W-:Y:S01]  /*0410*/  NOP ;  /* 0x0000000000007918 */ /* 0x008fe20000000000 */
.L_x_7:
[----:B------:R-:W-:Y:S05]  /*0420*/  BSYNC.RECONVERGENT B0 ;  /* 0x0000000000007941 */ /* 0x000fea0003800200 */
.L_x_6:
[----:B------:R-:W3:Y:S01]  /*0430*/  LDCU.64 UR4, c[0x0][0xc88] ;  /* 0x00019100ff0477ac */ /* 0x000ee20008000a00 */
[----:B------:R-:W-:Y:S02]  /*0440*/  UISETP.EQ.U32.AND UP1, UPT, UR12, URZ, UPT ;  /* 0x000000ff0c00728c */ /* 0x000fe4000bf22070 */
[----:B------:R-:W-:Y:S02]  /*0450*/  UPLOP3.LUT UP4, UPT, UPT, UPT, UPT, 0x80, 0x8 ;  /* 0x000000000008789c */ /* 0x000fe40003f8f070 */
[----:B---3--:R-:W-:-:S04]  /*0460*/  UISETP.NE.U32.AND UP0, UPT, UR4, URZ, UPT ;  /* 0x000000ff0400728c */ /* 0x008fc8000bf05070 */
[----:B------:R-:W-:-:S04]  /*0470*/  UISETP.NE.AND.EX UP0, UPT, UR5, URZ, UPT, UP0 ;  /* 0x000000ff0500728c */ /* 0x000fc8000bf05300 */
[----:B------:R-:W-:-:S04]  /*0480*/  UISETP.EQ.OR.EX UP2, UPT, UR13, URZ, !UP0, UP1 ;  /* 0x000000ff0d00728c */ /* 0x000fc8000c742710 */
[----:B------:R-:W-:-:S05]  /*0490*/  UP2UR UR53, UPR, URZ, 0x4 ;  /* 0x00000004ff357883 */ /* 0x000fca0008000000 */
[----:B------:R-:W-:Y:S07]  /*04a0*/  BRA.U !UP2, `(.L_x_8) ;  /* 0x000000010a207547 */ /* 0x000fee000b800000 */
[----:B------:R-:W-:Y:S01]  /*04b0*/  UISETP.NE.U32.AND UP1, UPT, UR12, URZ, UPT ;  /* 0x000000ff0c00728c */ /* 0x000fe2000bf25070 */
[----:B-----5:R-:W-:Y:S01]  /*04c0*/  FSETP.NEU.AND P0, PT, R49, RZ, PT ;  /* 0x000000ff3100720b */ /* 0x020fe20003f0d000 */
[----:B------:R-:W-:Y:S02]  /*04d0*/  USEL UR4, URZ, 0xffffffff, UP0 ;  /* 0xffffffffff047887 */ /* 0x000fe40008000000 */
[----:B------:R-:W-:-:S10]  /*04e0*/  UISETP.NE.AND.EX UP1, UPT, UR13, URZ, UPT, UP1 ;  /* 0x000000ff0d00728c */ /* 0x000fd4000bf25310 */
[----:B------:R-:W-:Y:S01]  /*04f0*/  VOTEU.ANY UP0, P0 ;  /* 0x0000000000ff7886 */ /* 0x000fe20000000100 */
[----:B------:R-:W-:-:S04]  /*0500*/  @!UP1 USEL UR4, URZ, 0xffffffff, UP0 ;  /* 0xffffffffff049887 */ /* 0x000fc80008000000 */
[----:B------:R-:W-:-:S04]  /*0510*/  ULOP3.LUT UR4, UR4, 0x1, URZ, 0xc0, !UPT ;  /* 0x0000000104047892 */ /* 0x000fc8000f8ec0ff */
[----:B------:R-:W-:-:S11]  /*0520*/  UISETP.NE.U32.AND UP4, UPT, UR4, 0x1, UPT ;  /* 0x000000010400788c */ /* 0x000fd6000bf85070 */
.L_x_8:
[----:B-12---:R-:W1:Y:S01]  /*0530*/  SHFL.IDX PT, R2, R92, RZ, 0x1f ;  /* 0x00001fff5c027589 */ /* 0x006e6200000e0000 */
[----:B------:R-:W-:-:S04]  /*0540*/  UISETP.NE.AND UP0, UPT, UR14, 0x2, UPT ;  /* 0x000000020e00788c */ /* 0x000fc8000bf05270 */
[----:B------:R-:W-:Y:S01]  /*0550*/  USEL UR57, URZ, 0x1, UP0 ;  /* 0x00000001ff397887 */ /* 0x000fe20008000000 */
[----:B-1----:R-:W-:-:S13]  /*0560*/  ISETP.NE.AND P0, PT, R2, RZ, PT ;  /* 0x000000ff0200720c */ /* 0x002fda0003f05270 */
[----:B------:R-:W-:Y:S05]  /*0570*/  @P0 BRA `(.L_x_9) ;  /* 0x0000000000580947 */ /* 0x000fea0003800000 */
[----:B------:R-:W1:Y:S01]  /*0580*/  S2UR UR4, SR_CgaCtaId ;  /* 0x00000000000479c3 */ /* 0x000e620000008800 */
[----:B------:R-:W-:Y:S01]  /*0590*/  UMOV UR5, 0x400 ;  /* 0x0000040000057882 */ /* 0x000fe20000000000 */
[----:B------:R-:W-:Y:S01]  /*05a0*/  UMOV UR8, 0x1 ;  /* 0x0000000100087882 */ /* 0x000fe20000000000 */
[----:B------:R-:W-:Y:S01]  /*05b0*/  UMOV UR6, 0x2 ;  /* 0x0000000200067882 */ /* 0x000fe20000000000 */
[----:B------:R-:W-:-:S04]  /*05c0*/  UIADD3 UR8, UPT, UPT, -UR8, 0x100000, URZ ;  /* 0x0010000008087890 */ /* 0x000fc8000fffe1ff */
[----:B------:R-:W-:Y:S02]  /*05d0*/  USHF.L.U32 UR9, UR8, 0xb, URZ ;  /* 0x0000000b08097899 */ /* 0x000fe400080006ff */
[----:B------:R-:W-:Y:S02]  /*05e0*/  USHF.L.U32 UR8, UR8, 0x1, URZ ;  /* 0x0000000108087899 */ /* 0x000fe400080006ff */
[----:B------:R-:W-:-:S04]  /*05f0*/  UIADD3 UR6, UPT, UPT, -UR6, 0x100000, URZ ;  /* 0x0010000006067890 */ /* 0x000fc8000fffe1ff */
[----:B------:R-:W-:Y:S02]  /*0600*/  USHF.L.U32 UR7, UR6, 0xb, URZ ;  /* 0x0000000b06077899 */ /* 0x000fe400080006ff */
[----:B------:R-:W-:Y:S01]  /*0610*/  USHF.L.U32 UR6, UR6, 0x1, URZ ;  /* 0x0000000106067899 */ /* 0x000fe200080006ff */
[----:B------:R-:W-:Y:S01]  /*0620*/  ELECT P0, URZ, PT ;  /* 0x0000000000ff782f */ /* 0x000fe20003800000 */
[----:B-1----:R-:W-:Y:S01]  /*0630*/  ULEA UR4, UR4, UR5, 0x18 ;  /* 0x0000000504047291 */ /* 0x002fe2000f8ec0ff */
[----:B------:R-:W1:Y:S11]  /*0640*/  FENCE.VIEW.ASYNC.S ;  /* 0x00000000000073c6 */ /* 0x000e760000000000 */
[----:B-1----:R1:W2:Y:S01]  /*0650*/  SYNCS.EXCH.64 URZ, [UR4], UR8 ;  /* 0x0000000804ff75b2 */ /* 0x0022a20008000100 */
[----:B------:R1:W3:Y:S01]  /*0660*/  SYNCS.EXCH.64 URZ, [UR4+0x20], UR6 ;  /* 0x0000200604ff75b2 */ /* 0x0002e20008000100 */
[----:B------:R1:W4:Y:S01]  /*0670*/  SYNCS.EXCH.64 URZ, [UR4+0x8], UR8 ;  /* 0x0000080804ff75b2 */ /* 0x0003220008000100 */
[----:B------:R1:W1:Y:S01]  /*0680*/  SYNCS.EXCH.64 URZ, [UR4+0x28], UR6 ;  /* 0x0000280604ff75b2 */ /* 0x0002620008000100 */
[----:B------:R1:W1:Y:S01]  /*0690*/  SYNCS.EXCH.64 URZ, [UR4+0x10], UR8 ;  /* 0x0000100804ff75b2 */ /* 0x0002620008000100 */
[----:B------:R1:W1:Y:S01]  /*06a0*/  SYNCS.EXCH.64 URZ, [UR4+0x30], UR6 ;  /* 0x0000300604ff75b2 */ /* 0x0002620008000100 */
[----:B------:R1:W1:Y:S01]  /*06b0*/  SYNCS.EXCH.64 URZ, [UR4+0x18], UR8 ;  /* 0x0000180804ff75b2 */ /* 0x0002620008000100 */
[----:B------:R1:W1:Y:S01]  /*06c0*/  SYNCS.EXCH.64 URZ, [UR4+0x38], UR6 ;  /* 0x0000380604ff75b2 */ /* 0x0002620008000100 */
[----:B------:R-:W-:Y:S01]  /*06d0*/  NOP ;  /* 0x0000000000007918 */ /* 0x000fe20000000000 */
.L_x_9:
[----:B------:R-:W2:Y:S01]  /*06e0*/  SHFL.IDX PT, R2, R92, RZ, 0x1f ;  /* 0x00001fff5c027589 */ /* 0x000ea200000e0000 */
[----:B------:R-:W-:Y:S01]  /*06f0*/  NOP ;  /* 0x0000000000007918 */ /* 0x000fe20000000000 */
[----:B--2---:R-:W-:-:S13]  /*0700*/  ISETP.NE.AND P0, PT, R2, 0x1, PT ;  /* 0x000000010200780c */ /* 0x004fda0003f05270 */
[----:B------:R-:W-:Y:S05]  /*0710*/  @P0 BRA `(.L_x_10) ;  /* 0x0000000000500947 */ /* 0x000fea0003800000 */
[----:B-1----:R-:W1:Y:S01]  /*0720*/  S2UR UR4, SR_CgaCtaId ;  /* 0x00000000000479c3 */ /* 0x002e620000008800 */
        /* <DEDUP_REMOVED lines=12> */
[----:B-1----:R2:W1:Y:S01]  /*07f0*/  SYNCS.EXCH.64 URZ, [UR4+0x40], UR8 ;  /* 0x0000400804ff75b2 */ /* 0x0024620008000100 */
[----:B------:R2:W1:Y:S01]  /*0800*/  SYNCS.EXCH.64 URZ, [UR4+0x58], UR6 ;  /* 0x0000580604ff75b2 */ /* 0x0004620008000100 */
[----:B------:R2:W1:Y:S01]  /*0810*/  SYNCS.EXCH.64 URZ, [UR4+0x48], UR8 ;  /* 0x0000480804ff75b2 */ /* 0x0004620008000100 */
[----:B------:R2:W1:Y:S01]  /*0820*/  SYNCS.EXCH.64 URZ, [UR4+0x60], UR6 ;  /* 0x0000600604ff75b2 */ /* 0x0004620008000100 */
[----:B------:R2:W1:Y:S01]  /*0830*/  SYNCS.EXCH.64 URZ, [UR4+0x50], UR8 ;  /* 0x0000500804ff75b2 */ /* 0x0004620008000100 */
[----:B------:R2:W1:Y:S02]  /*0840*/  SYNCS.EXCH.64 URZ, [UR4+0x68], UR6 ;  /* 0x0000680604ff75b2 */ /* 0x0004640008000100 */
[----:B--2---:R-:W-:Y:S01]  /*0850*/  NOP ;  /* 0x0000000000007918 */ /* 0x004fe20000000000 */
.L_x_10:
[----:B------:R-:W2:Y:S01]  /*0860*/  SHFL.IDX PT, R2, R92, RZ, 0x1f ;  /* 0x00001fff5c027589 */ /* 0x000ea200000e0000 */
[----:B------:R-:W-:Y:S01]  /*0870*/  NOP ;  /* 0x0000000000007918 */ /* 0x000fe20000000000 */
[----:B--2---:R-:W-:-:S13]  /*0880*/  ISETP.NE.AND P0, PT, R2, 0x3, PT ;  /* 0x000000030200780c */ /* 0x004fda0003f05270 */
[----:B------:R-:W-:Y:S05]  /*0890*/  @P0 BRA `(.L_x_11) ;  /* 0x0000000000300947 */ /* 0x000fea0003800000 */
[----:B-1----:R-:W1:Y:S01]  /*08a0*/  S2UR UR6, SR_CgaCtaId ;  /* 0x00000000000679c3 */ /* 0x002e620000008800 */
[----:B------:R-:W-:Y:S01]  /*08b0*/  UMOV UR4, 0x400 ;  /* 0x0000040000047882 */ /* 0x000fe20000000000 */
[----:B------:R-:W-:Y:S01]  /*08c0*/  UMOV UR5, 0x20 ;  /* 0x0000002000057882 */ /* 0x000fe20000000000 */
[----:B------:R-:W-:Y:S01]  /*08d0*/  ELECT P0, URZ, PT ;  /* 0x0000000000ff782f */ /* 0x000fe20003800000 */
[----:B-1----:R-:W-:Y:S02]  /*08e0*/  ULEA UR6, UR6, UR4, 0x18 ;  /* 0x0000000406067291 */ /* 0x002fe4000f8ec0ff */
[----:B------:R-:W-:-:S04]  /*08f0*/  UIADD3 UR4, UPT, UPT, -UR5, 0x100000, URZ ;  /* 0x0010000005047890 */ /* 0x000fc8000fffe1ff */
[----:B------:R-:W-:Y:S02]  /*0900*/  USHF.L.U32 UR5, UR4, 0xb, URZ ;  /* 0x0000000b04057899 */ /* 0x000fe400080006ff */
[----:B------:R-:W-:Y:S01]  /*0910*/  USHF.L.U32 UR4, UR4, 0x1, URZ ;  /* 0x0000000104047899 */ /* 0x000fe200080006ff */
[----:B------:R-:W1:Y:S11]  /*0920*/  FENCE.VIEW.ASYNC.S ;  /* 0x00000000000073c6 */ /* 0x000e760000000000 */
[----:B-1----:R2:W1:Y:S01]  /*0930*/  SYNCS.EXCH.64 URZ, [UR6+0x70], UR4 ;  /* 0x0000700406ff75b2 */ /* 0x0024620008000100 */
[----:B------:R2:W1:Y:S02]  /*0940*/  SYNCS.EXCH.64 URZ, [UR6+0x78], UR4 ;  /* 0x0000780406ff75b2 */ /* 0x0004640008000100 */
[----:B--2---:R-:W-:Y:S01]  /*0950*/  NOP ;  /* 0x0000000000007918 */ /* 0x004fe20000000000 */
.L_x_11:
[----:B------:R-:W2:Y:S01]  /*0960*/  SHFL.IDX PT, R2, R92, RZ, 0x1f ;  /* 0x00001fff5c027589 */ /* 0x000ea200000e0000 */
[----:B------:R-:W-:Y:S01]  /*0970*/  NOP ;  /* 0x0000000000007918 */ /* 0x000fe20000000000 */
[----:B--2---:R-:W-:-:S13]  /*0980*/  ISETP.NE.AND P0, PT, R2, 0x4, PT ;  /* 0x000000040200780c */ /* 0x004fda0003f05270 */
[----:B------:R-:W-:Y:S05]  /*0990*/  @P0 BRA `(.L_x_12) ;  /* 0x00000000004c0947 */ /* 0x000fea0003800000 */
[----:B-1----:R-:W1:Y:S01]  /*09a0*/  S2UR UR6, SR_CgaCtaId ;  /* 0x00000000000679c3 */ /* 0x002e620000008800 */
[----:B------:R-:W-:Y:S01]  /*09b0*/  UMOV UR4, 0x1e0 ;  /* 0x000001e000047882 */ /* 0x000fe20000000000 */
[----:B------:R-:W-:Y:S01]  /*09c0*/  UMOV UR5, 0x400 ;  /* 0x0000040000057882 */ /* 0x000fe20000000000 */
[----:B------:R-:W-:Y:S01]  /*09d0*/  USEL UR4, UR4, 0x1a0, UP4 ;  /* 0x000001a004047887 */ /* 0x000fe2000a000000 */
[----:B------:R-:W-:Y:S01]  /*09e0*/  UMOV UR8, 0x1 ;  /* 0x0000000100087882 */ /* 0x000fe20000000000 */
[----:B------:R-:W-:Y:S01]  /*09f0*/  ELECT P0, URZ, PT ;  /* 0x0000000000ff782f */ /* 0x000fe20003800000 */
[----:B------:R-:W-:-:S04]  /*0a00*/  UIADD3 UR8, UPT, UPT, -UR8, 0x100000, URZ ;  /* 0x0010000008087890 */ /* 0x000fc8000fffe1ff */
[----:B------:R-:W-:Y:S02]  /*0a10*/  USHF.L.U32 UR9, UR8, 0xb, URZ ;  /* 0x0000000b08097899 */ /* 0x000fe400080006ff */
[----:B------:R-:W-:Y:S02]  /*0a20*/  USHF.L.U32 UR8, UR8, 0x1, URZ ;  /* 0x0000000108087899 */ /* 0x000fe400080006ff */
[----:B-1----:R-:W-:Y:S02]  /*0a30*/  ULEA UR6, UR6, UR5, 0x18 ;  /* 0x0000000506067291 */ /* 0x002fe4000f8ec0ff */
[----:B------:R-:W-:-:S04]  /*0a40*/  UIADD3 UR4, UPT, UPT, -UR4, 0x100000, URZ ;  /* 0x0010000004047890 */ /* 0x000fc8000fffe1ff */
[----:B------:R-:W-:Y:S02]  /*0a50*/  USHF.L.U32 UR5, UR4, 0xb, URZ ;  /* 0x0000000b04057899 */ /* 0x000fe400080006ff */
[----:B------:R-:W-:Y:S01]  /*0a60*/  USHF.L.U32 UR4, UR4, 0x1, URZ ;  /* 0x0000000104047899 */ /* 0x000fe200080006ff */
[----:B------:R-:W1:Y:S03]  /*0a70*/  FENCE.VIEW.ASYNC.S ;  /* 0x00000000000073c6 */ /* 0x000e660000000000 */
[----:B-1----:R2:W1:Y:S08]  /*0a80*/  SYNCS.EXCH.64 URZ, [UR6+0x80], UR8 ;  /* 0x0000800806ff75b2 */ /* 0x0024700008000100 */
[----:B------:R2:W1:Y:S01]  /*0a90*/  SYNCS.EXCH.64 URZ, [UR6+0x90], UR4 ;  /* 0x0000900406ff75b2 */ /* 0x0004620008000100 */
[----:B------:R2:W1:Y:S01]  /*0aa0*/  SYNCS.EXCH.64 URZ, [UR6+0x88], UR8 ;  /* 0x0000880806ff75b2 */ /* 0x0004620008000100 */
[----:B------:R2:W1:Y:S02]  /*0ab0*/  SYNCS.EXCH.64 URZ, [UR6+0x98], UR4 ;  /* 0x0000980406ff75b2 */ /* 0x0004640008000100 */
[----:B--2---:R-:W-:Y:S01]  /*0ac0*/  NOP ;  /* 0x0000000000007918 */ /* 0x004fe20000000000 */
.L_x_12:
        /* <DEDUP_REMOVED lines=20> */
[----:B------:R2:W1:Y:S02]  /*0c10*/  SYNCS.EXCH.64 URZ, [UR4+0xb8], UR6 ;  /* 0x0000b80604ff75b2 */ /* 0x0004640008000100 */
[----:B--2---:R-:W-:Y:S01]  /*0c20*/  NOP ;  /* 0x0000000000007918 */ /* 0x004fe20000000000 */
.L_x_13:
[----:B------:R-:W2:Y:S01]  /*0c30*/  SHFL.IDX PT, R2, R92, RZ, 0x1f ;  /* 0x00001fff5c027589 */ /* 0x000ea200000e0000 */
[----:B------:R-:W1:Y:S01]  /*0c40*/  S2UR UR60, SR_CgaCtaId ;  /* 0x00000000003c79c3 */ /* 0x000e620000008800 */
[----:B------:R-:W-:Y:S01]  /*0c50*/  NOP ;  /* 0x0000000000007918 */ /* 0x000fe20000000000 */
[----:B--2---:R-:W-:-:S13]  /*0c60*/  ISETP.NE.AND P0, PT, R2, 0x3, PT ;  /* 0x000000030200780c */ /* 0x004fda0003f05270 */
[----:B-1----:R-:W-:Y:S05]  /*0c70*/  @P0 BRA `(.L_x_14) ;  /* 0x0000000000340947 */ /* 0x002fea0003800000 */
[----:B------:R-:W-:Y:S01]  /*0c80*/  UMOV UR4, 0x400 ;  /* 0x0000040000047882 */ /* 0x000fe20000000000 */
[----:B------:R-:W-:Y:S01]  /*0c90*/  UMOV UR6, 0x20 ;  /* 0x0000002000067882 */ /* 0x000fe20000000000 */
[----:B------:R-:W-:Y:S02]  /*0ca0*/  ULEA UR4, UR60, UR4, 0x18 ;  /* 0x000000043c047291 */ /* 0x000fe4000f8ec0ff */
[----:B------:R-:W-:-:S04]  /*0cb0*/  UIADD3 UR6, UPT, UPT, -UR6, 0x100000, URZ ;  /* 0x0010000006067890 */ /* 0x000fc8000fffe1ff */
[----:B------:R-:W-:Y:S02]  /*0cc0*/  USHF.L.U32 UR7, UR6, 0xb, URZ ;  /* 0x0000000b06077899 */ /* 0x000fe400080006ff */
[----:B------:R-:W-:Y:S01]  /*0cd0*/  USHF.L.U32 UR6, UR6, 0x1, URZ ;  /* 0x0000000106067899 */ /* 0x000fe200080006ff */
[----:B------:R-:W-:Y:S01]  /*0ce0*/  ELECT P0, URZ, PT ;  /* 0x0000000000ff782f */ /* 0x000fe20003800000 */
[----:B------:R-:W1:Y:S10]  /*0cf0*/  FENCE.VIEW.ASYNC.S ;  /* 0x00000000000073c6 */ /* 0x000e740000000000 */
[----:B-1----:R1:W2:Y:S01]  /*0d00*/  SYNCS.EXCH.64 URZ, [UR4+0xc0], UR6 ;  /* 0x0000c00604ff75b2 */ /* 0x0022a20008000100 */
[----:B------:R1:W1:Y:S01]  /*0d10*/  SYNCS.EXCH.64 URZ, [UR4+0xd0], UR6 ;  /* 0x0000d00604ff75b2 */ /* 0x0002620008000100 */
[----:B------:R1:W1:Y:S01]  /*0d20*/  SYNCS.EXCH.64 URZ, [UR4+0xc8], UR6 ;  /* 0x0000c80604ff75b2 */ /* 0x0002620008000100 */
[----:B------:R1:W1:Y:S01]  /*0d30*/  SYNCS.EXCH.64 URZ, [UR4+0xd8], UR6 ;  /* 0x0000d80604ff75b2 */ /* 0x0002620008000100 */
[----:B------:R-:W-:Y:S01]  /*0d40*/  NOP ;  /* 0x0000000000007918 */ /* 0x000fe20000000000 */
.L_x_14:
[----:B-1----:R-:W1:Y:S01]  /*0d50*/  LDCU UR4, c[0x0][0x36c] ;  /* 0x00006d80ff0477ac */ /* 0x002e620008000800 */
[----:B------:R-:W-:Y:S01]  /*0d60*/  ISETP.NE.OR P5, PT, R0, 0x2, !P5 ;  /* 0x000000020000780c */ /* 0x000fe20006fa5670 */
[----:B------:R-:W-:Y:S01]  /*0d70*/  NOP ;  /* 0x0000000000007918 */ /* 0x000fe20000000000 */
[----:B------:R-:W-:Y:S01]  /*0d80*/  LOP3.LUT R10, R93, 0x1f, RZ, 0xc0, !PT ;  /* 0x0000001f5d0a7812 */ /* 0x000fe200078ec0ff */
[----:B------:R-:W-:Y:S02]  /*0d90*/  UISETP.NE.AND UP3, UPT, UR14, URZ, UPT ;  /* 0x000000ff0e00728c */ /* 0x000fe4000bf65270 */
[----:B-1----:R-:W-:-:S09]  /*0da0*/  UISETP.EQ.U32.AND UP0, UPT, UR4, 0x1, UPT ;  /* 0x000000010400788c */ /* 0x002fd2000bf02070 */
[----:B------:R-:W-:Y:S05]  /*0db0*/  BRA.U !UP0, `(.L_x_15) ;  /* 0x0000000108087547 */ /* 0x000fea000b800000 */
[----:B--234-:R-:W-:Y:S01]  /*0dc0*/  UCGABAR_ARV ;  /* 0x00000000000079c7 */ /* 0x01cfe20008000000 */
[----:B------:R-:W-:Y:S05]  /*0dd0*/  BRA `(.L_x_16) ;  /* 0x0000000000047947 */ /* 0x000fea0003800000 */
.L_x_15:
[----:B--234-:R-:W-:Y:S01]  /*0de0*/  NOP ;  /* 0x0000000000007918 */ /* 0x01cfe20000000000 */
.L_x_16:
[----:B------:R-:W1:Y:S01]  /*0df0*/  S2UR UR20, SR_CTAID.X ;  /* 0x00000000001479c3 */ /* 0x000e620000002500 */
[----:B------:R-:W-:-:S05]  /*0e00*/  CS2R.32 R87, SR_CgaSize ;  /* 0x0000000000577805 */ /* 0x000fca0000008a00 */
[----:B------:R-:W-:-:S05]  /*0e10*/  IMAD R87, R87, -0xa0, RZ ;  /* 0xffffff6057577824 */ /* 0x000fca00078e02ff */
[----:B------:R-:W-:-:S14]  /*0e20*/  R2UR UR6, R87 ;  /* 0x00000000570672ca */ /* 0x000fdc00000e0000 */
[----:B------:R-:W2:Y:S01]  /*0e30*/  LDCU UR6, c[0x0][UR6+0x2b0] ;  /* 0x00005600060677ac */ /* 0x000ea20008000800 */
[----:B------:R-:W-:Y:S02]  /*0e40*/  PRMT R9, RZ, 0x7610, R9 ;  /* 0x00007610ff097816 */ /* 0x000fe40000000009 */
[----:B------:R-:W-:-:S05]  /*0e50*/  CS2R.32 R87, SR_CgaSize ;  /* 0x0000000000577805 */ /* 0x000fca0000008a00 */
[----:B------:R-:W-:-:S05]  /*0e60*/  IMAD R87, R87, -0xa0, RZ ;  /* 0xffffff6057577824 */ /* 0x000fca00078e02ff */
[----:B------:R-:W-:-:S14]  /*0e70*/  R2UR UR5, R87 ;  /* 0x00000000570572ca */ /* 0x000fdc00000e0000 */
[----:B------:R-:W3:Y:S01]  /*0e80*/  LDCU UR5, c[0x0][UR5+0x2b4] ;  /* 0x00005680050577ac */ /* 0x000ee20008000800 */
[----:B------:R-:W4:Y:S01]  /*0e90*/  S2UR UR4, SR_CTAID.Y ;  /* 0x00000000000479c3 */ /* 0x000f220000002600 */
[----:B------:R-:W-:Y:S02]  /*0ea0*/  USHF.L.U32 UR45, UR60, 0xd, URZ ;  /* 0x0000000d3c2d7899 */ /* 0x000fe400080006ff */
[----:B------:R-:W-:Y:S02]  /*0eb0*/  USHF.L.U32 UR56, UR60, 0x9, URZ ;  /* 0x000000093c387899 */ /* 0x000fe400080006ff */
[----:B------:R-:W-:Y:S02]  /*0ec0*/  ULOP3.LUT UR37, UR60, 0x1, URZ, 0xc0, !UPT ;  /* 0x000000013c257892 */ /* 0x000fe4000f8ec0ff */
[----:B------:R-:W-:Y:S01]  /*0ed0*/  UISETP.NE.AND UP1, UPT, UR14, 0x2, UPT ;  /* 0x000000020e00788c */ /* 0x000fe2000bf25270 */
[----:B------:R-:W3:Y:S01]  /*0ee0*/  LDC R11, c[0x0][0xf24] ;  /* 0x0003c900ff0b7b82 */ /* 0x000ee20000000800 */
[----:B------:R-:W-:-:S02]  /*0ef0*/  ULOP3.LUT UR45, UR45, 0x2000, URZ, 0xc0, !UPT ;  /* 0x000020002d2d7892 */ /* 0x000fc4000f8ec0ff */
[----:B------:R-:W-:Y:S01]  /*0f00*/  ULOP3.LUT UR56, UR56, 0x200, URZ, 0xc0, !UPT ;  /* 0x0000020038387892 */ /* 0x000fe2000f8ec0ff */
[----:B-1----:R-:W-:Y:S02]  /*0f10*/  I2FP.F32.U32 R87, UR20 ;  /* 0x0000001400577c45 */ /* 0x002fe40008201000 */
[----:B------:R-:W-:-:S05]  /*0f20*/  CS2R.32 R2, SR_CgaSize ;  /* 0x0000000000027805 */ /* 0x000fca0000008a00 */
[----:B------:R-:W-:-:S06]  /*0f30*/  IMAD R2, R2, -0xa0, RZ ;  /* 0xffffff6002027824 */ /* 0x000fcc00078e02ff */
[----:B------:R-:W1:Y:S01]  /*0f40*/  LDC R2, c[0x0][R2+0x2a0] ;  /* 0x0000a80002027b82 */ /* 0x000e620000000800 */
[----:B--2---:R-:W-:Y:S01]  /*0f50*/  FMUL R87, R87, UR6 ;  /* 0x0000000657577c20 */ /* 0x004fe20008400000 */
[----:B----4-:R-:W-:Y:S02]  /*0f60*/  I2FP.F32.U32 R86, UR4 ;  /* 0x0000000400567c45 */ /* 0x010fe40008201000 */
[----:B------:R-:W-:-:S05]  /*0f70*/  CS2R.32 R0, SR_CgaSize ;  /* 0x0000000000007805 */ /* 0x000fca0000008a00 */
[----:B------:R-:W-:-:S06]  /*0f80*/  IMAD R0, R0, -0xa0, RZ ;  /* 0xffffff6000007824 */ /* 0x000fcc00078e02ff */
[----:B------:R-:W2:Y:S01]  /*0f90*/  LDC R0, c[0x0][R0+0x2a4] ;  /* 0x0000a90000007b82 */ /* 0x000ea20000000800 */
[----:B------:R-:W-:Y:S01]  /*0fa0*/  MOV R24, UR4 ;  /* 0x0000000400187c02 */ /* 0x000fe20008000f00 */
[----:B------:R-:W4:Y:S01]  /*0fb0*/  F2I.U32.TRUNC.NTZ R87, R87 ;  /* 0x0000005700577305 */ /* 0x000f22000020f000 */
[----:B---3--:R-:W-:Y:S01]  /*0fc0*/  FMUL R86, R86, UR5 ;  /* 0x0000000556567c20 */ /* 0x008fe20008400000 */
[----:B------:R-:W3:Y:S01]  /*0fd0*/  LDCU UR5, c[0x0][0xf30] ;  /* 0x0001e600ff0577ac */ /* 0x000ee20008000800 */
[----:B------:R-:W-:-:S03]  /*0fe0*/  ISETP.GE.AND P0, PT, R11, 0x1, PT ;  /* 0x000000010b00780c */ /* 0x000fc60003f06270 */
[----:B------:R-:W2:Y:S02]  /*0ff0*/  LDC R40, c[0x0][0xf24] ;  /* 0x0003c900ff287b82 */ /* 0x000ea40000000800 */
[----:B------:R-:W3:Y:S06]  /*1000*/  F2I.U32.TRUNC.NTZ R86, R86 ;  /* 0x0000005600567305 */ /* 0x000eec000020f000 */
[----:B------:R-:W2:Y:S01]  /*1010*/  S2UR UR52, SR_CTAID.Z ;  /* 0x00000000003479c3 */ /* 0x000ea20000002700 */
[----:B----4-:R-:W-:-:S05]  /*1020*/  IADD3 R87, PT, PT, -R87, RZ, RZ ;  /* 0x000000ff57577210 */ /* 0x010fca0007ffe1ff */
[----:B-1----:R-:W-:Y:S01]  /*1030*/  IMAD R87, R2, R87, UR20 ;  /* 0x0000001402577e24 */ /* 0x002fe2000f8e0257 */
[----:B---3--:R-:W-:Y:S01]  /*1040*/  UISETP.NE.AND UP2, UPT, UR5, 0x1, UPT ;  /* 0x000000010500788c */ /* 0x008fe2000bf45270 */
[----:B------:R-:W-:-:S05]  /*1050*/  IADD3 R86, PT, PT, -R86, RZ, RZ ;  /* 0x000000ff56567210 */ /* 0x000fca0007ffe1ff */
[----:B--2---:R-:W-:Y:S01]  /*1060*/  IMAD R86, R0, R86, UR4 ;  /* 0x0000000400567e24 */ /* 0x004fe2000f8e0256 */
[----:B------:R-:W-:Y:S06]  /*1070*/  BRA.U UP3, `(.L_x_17) ;  /* 0x0000000103247547 */ /* 0x000fec000b800000 */
[C---:B------:R-:W-:Y:S02]  /*1080*/  ISETP.NE.AND P2, PT, R86.reuse, 0x1, PT ;  /* 0x000000015600780c */ /* 0x040fe40003f45270 */
[----:B------:R-:W-:Y:S02]  /*1090*/  ISETP.NE.AND P1, PT, R86, RZ, PT ;  /* 0x000000ff5600720c */ /* 0x000fe40003f25270 */
[C---:B------:R-:W-:Y:S02]  /*10a0*/  ISETP.NE.AND P3, PT, R87.reuse, RZ, PT ;  /* 0x000000ff5700720c */ /* 0x040fe40003f65270 */
[----:B------:R-:W-:Y:S02]  /*10b0*/  SEL R0, RZ, 0x2, P2 ;  /* 0x00000002ff007807 */ /* 0x000fe40001000000 */
[----:B------:R-:W-:Y:S02]  /*10c0*/  ISETP.EQ.OR P1, PT, R87, RZ, !P1 ;  /* 0x000000ff5700720c */ /* 0x000fe40004f22670 */
[----:B------:R-:W-:-:S02]  /*10d0*/  SEL R0, R0, 0x2, P3 ;  /* 0x0000000200007807 */ /* 0x000fc40001800000 */
[----:B------:R-:W-:-:S05]  /*10e0*/  SEL R2, RZ, 0x1, !P1 ;  /* 0x00000001ff027807 */ /* 0x000fca0004800000 */
[----:B------:R-:W-:-:S05]  /*10f0*/  IMAD.IADD R0, R2, 0x1, R0 ;  /* 0x0000000102007824 */ /* 0x000fca00078e0200 */
[----:B------:R-:W-:Y:S02]  /*1100*/  PRMT R9, R0, 0x7610, R9 ;  /* 0x0000761000097816 */ /* 0x000fe40000000009 */
.L_x_17:
[----:B------:R-:W-:Y:S05]  /*1110*/  @!P0 BRA `(.L_x_18) ;  /* 0x0000000000c08947 */ /* 0x000fea0003800000 */
[----:B------:R-:W1:Y:S01]  /*1120*/  LDC.64 R4, c[0x0][0xf18] ;  /* 0x0003c600ff047b82 */ /* 0x000e620000000a00 */
[----:B------:R-:W-:-:S07]  /*1130*/  ISETP.NE.AND P0, PT, R11, 0x1, PT ;  /* 0x000000010b00780c */ /* 0x000fce0003f05270 */
[----:B------:R-:W2:Y:S08]  /*1140*/  LDC R8, c[0x0][0xf0c] ;  /* 0x0003c300ff087b82 */ /* 0x000eb00000000800 */
[----:B------:R-:W3:Y:S08]  /*1150*/  LDC R13, c[0x0][0x370] ;  /* 0x0000dc00ff0d7b82 */ /* 0x000ef00000000800 */
[----:B------:R-:W4:Y:S01]  /*1160*/  LDC R12, c[0x0][0x374] ;  /* 0x0000dd00ff0c7b82 */ /* 0x000f220000000800 */
[----:B-1----:R-:W-:-:S07]  /*1170*/  ISETP.NE.AND P1, PT, R4, 0x1, PT ;  /* 0x000000010400780c */ /* 0x002fce0003f25270 */
[----:B------:R-:W3:Y:S01]  /*1180*/  LDC.64 R6, c[0x0][0xf10] ;  /* 0x0003c400ff067b82 */ /* 0x000ee20000000a00 */
[----:B--2---:R-:W-:-:S07]  /*1190*/  ISETP.NE.AND P2, PT, R8, 0x1, PT ;  /* 0x000000010800780c */ /* 0x004fce0003f45270 */
[----:B------:R-:W1:Y:S08]  /*11a0*/  LDC R0, c[0x0][0xf20] ;  /* 0x0003c800ff007b82 */ /* 0x000e700000000800 */
[----:B------:R-:W2:Y:S01]  /*11b0*/  LDC.64 R2, c[0x0][0xf28] ;  /* 0x0003ca00ff027b82 */ /* 0x000ea20000000a00 */
[----:B----4-:R-:W-:-:S04]  /*11c0*/  IMAD.HI.U32 R14, R12, R5, RZ ;  /* 0x000000050c0e7227 */ /* 0x010fc800078e00ff */
[----:B---3--:R-:W-:-:S04]  /*11d0*/  IMAD.HI.U32 R15, R13, R6, RZ ;  /* 0x000000060d0f7227 */ /* 0x008fc800078e00ff */
[----:B------:R-:W-:Y:S01]  /*11e0*/  IMAD.HI.U32 R6, R6, UR20, RZ ;  /* 0x0000001406067c27 */ /* 0x000fe2000f8e00ff */
[----:B------:R-:W-:Y:S02]  /*11f0*/  @P2 SHF.R.U32.HI R13, RZ, R7, R15 ;  /* 0x00000007ff0d2219 */ /* 0x000fe4000001160f */
[----:B-1----:R-:W-:Y:S01]  /*1200*/  @P1 SHF.R.U32.HI R12, RZ, R0, R14 ;  /* 0x00000000ff0c1219 */ /* 0x002fe2000001160e */
[----:B------:R-:W-:Y:S01]  /*1210*/  IMAD.HI.U32 R15, R24, R5, RZ ;  /* 0x00000005180f7227 */ /* 0x000fe200078e00ff */
[----:B------:R-:W-:-:S04]  /*1220*/  SHF.R.U32.HI R6, RZ, R7, R6 ;  /* 0x00000007ff067219 */ /* 0x000fc80000011606 */
[----:B------:R-:W-:Y:S01]  /*1230*/  SHF.R.U32.HI R15, RZ, R0, R15 ;  /* 0x00000000ff0f7219 */ /* 0x000fe2000001160f */
[----:B------:R-:W-:Y:S02]  /*1240*/  IMAD.U32 R0, RZ, RZ, UR20 ;  /* 0x00000014ff007e24 */ /* 0x000fe4000f8e00ff */
[----:B--2---:R-:W-:Y:S01]  /*1250*/  IMAD.HI.U32 R14, R12, R2, RZ ;  /* 0x000000020c0e7227 */ /* 0x004fe200078e00ff */
[----:B------:R-:W-:Y:S02]  /*1260*/  SEL R15, R24, R15, !P1 ;  /* 0x0000000f180f7207 */ /* 0x000fe40004800000 */
[----:B------:R-:W-:Y:S01]  /*1270*/  SEL R0, R0, R6, !P2 ;  /* 0x0000000600007207 */ /* 0x000fe20005000000 */
[----:B------:R-:W-:Y:S01]  /*1280*/  IMAD.HI.U32 R5, R13, R2, RZ ;  /* 0x000000020d057227 */ /* 0x000fe200078e00ff */
[----:B------:R-:W-:-:S04]  /*1290*/  @P0 SHF.R.U32.HI R12, RZ, R3, R14 ;  /* 0x00000003ff0c0219 */ /* 0x000fc8000001160e */
[----:B------:R-:W-:Y:S01]  /*12a0*/  @P0 SHF.R.U32.HI R13, RZ, R3, R5 ;  /* 0x00000003ff0d0219 */ /* 0x000fe20000011605 */
[----:B------:R-:W-:-:S04]  /*12b0*/  IMAD R12, R12, R11, RZ ;  /* 0x0000000b0c0c7224 */ /* 0x000fc800078e02ff */
[----:B------:R-:W-:Y:S01]  /*12c0*/  IMAD R5, R13, R11, RZ ;  /* 0x0000000b0d057224 */ /* 0x000fe200078e02ff */
[----:B------:R-:W-:-:S04]  /*12d0*/  ISETP.GE.AND P1, PT, R15, R12, PT ;  /* 0x0000000c0f00720c */ /* 0x000fc80003f26270 */
[----:B------:R-:W-:Y:S01]  /*12e0*/  ISETP.GE.OR P1, PT, R0, R5, P1 ;  /* 0x000000050000720c */ /* 0x000fe20000f26670 */
[----:B------:R-:W-:-:S05]  /*12f0*/  IMAD.HI.U32 R5, R15, R2, RZ ;  /* 0x000000020f057227 */ /* 0x000fca00078e00ff */
[----:B------:R-:W-:-:S04]  /*1300*/  SHF.R.U32.HI R5, RZ, R3, R5 ;  /* 0x00000003ff057219 */ /* 0x000fc80000011605 */
[----:B------:R-:W-:-:S03]  /*1310*/  SEL R5, R15, R5, !P0 ;  /* 0x000000050f057207 */ /* 0x000fc60004000000 */
[----:B------:R-:W-:-:S04]  /*1320*/  @!P1 IMAD.HI.U32 R6, R0, R2, RZ ;  /* 0x0000000200069227 */ /* 0x000fc800078e00ff */
[----:B------:R-:W-:Y:S01]  /*1330*/  IMAD.MOV R2, RZ, RZ, -R5 ;  /* 0x000000ffff027224 */ /* 0x000fe200078e0a05 */
[----:B------:R-:W-:-:S03]  /*1340*/  @!P1 SHF.R.U32.HI R3, RZ, R3, R6 ;  /* 0x00000003ff039219 */ /* 0x000fc60000011606 */
[----:B------:R-:W-:Y:S01]  /*1350*/  IMAD R2, R11, R2, R15 ;  /* 0x000000020b027224 */ /* 0x000fe200078e020f */
[----:B------:R-:W-:-:S04]  /*1360*/  @!P1 SEL R3, R0, R3, !P0 ;  /* 0x0000000300039207 */ /* 0x000fc80004000000 */
[----:B------:R-:W-:Y:S01]  /*1370*/  @!P1 IADD3 R5, PT, PT, R5, -R3, RZ ;  /* 0x8000000305059210 */ /* 0x000fe20007ffe0ff */
[----:B------:R-:W-:Y:S01]  /*1380*/  @!P1 IMAD R13, R2, R13, R3 ;  /* 0x0000000d020d9224 */ /* 0x000fe200078e0203 */
[----:B------:R-:W-:Y:S01]  /*1390*/  IADD3 R2, PT, PT, -R15, RZ, RZ ;  /* 0x000000ff0f027210 */ /* 0x000fe20007ffe1ff */
[--C-:B------:R-:W-:Y:S02]  /*13a0*/  IMAD.MOV R3, RZ, RZ, -R0.reuse ;  /* 0x000000ffff037224 */ /* 0x100fe400078e0a00 */
[----:B------:R-:W-:Y:S01]  /*13b0*/  @!P1 IMAD R15, R5, R11, R0 ;  /* 0x0000000b050f9224 */ /* 0x000fe200078e0200 */
[----:B------:R-:W-:Y:S01]  /*13c0*/  @!P1 MOV R0, R13 ;  /* 0x0000000d00009202 */ /* 0x000fe20000000f00 */
[----:B------:R-:W-:Y:S02]  /*13d0*/  IMAD R3, R8, R3, UR20 ;  /* 0x0000001408037e24 */ /* 0x000fe4000f8e0203 */
[----:B------:R-:W-:Y:S02]  /*13e0*/  IMAD R2, R4, R2, R24 ;  /* 0x0000000204027224 */ /* 0x000fe400078e0218 */
[----:B------:R-:W-:-:S02]  /*13f0*/  IMAD R3, R0, R8, R3 ;  /* 0x0000000800037224 */ /* 0x000fc400078e0203 */
[----:B------:R-:W-:-:S03]  /*1400*/  IMAD R24, R15, R4, R2 ;  /* 0x000000040f187224 */ /* 0x000fc600078e0202 */
[----:B------:R-:W-:-:S15]  /*1410*/  R2UR UR20, R3 ;  /* 0x00000000031472ca */ /* 0x000fde00000e0000 */
.L_x_18:
[----:B------:R-:W-:Y:S05]  /*1420*/  BRA.U UP2, `(.L_x_19) ;  /* 0x0000000102487547 */ /* 0x000fea000b800000 */
[----:B------:R-:W1:Y:S08]  /*1430*/  LDC.64 R2, c[0x0][0xf18] ;  /* 0x0003c600ff027b82 */ /* 0x000e700000000a00 */
[----:B------:R-:W2:Y:S08]  /*1440*/  LDC.64 R4, c[0x0][0xf10] ;  /* 0x0003c400ff047b82 */ /* 0x000eb00000000a00 */
[----:B------:R-:W3:Y:S08]  /*1450*/  LDC R0, c[0x0][0xf20] ;  /* 0x0003c800ff007b82 */ /* 0x000ef00000000800 */
[----:B------:R-:W4:Y:S01]  /*1460*/  LDC R6, c[0x0][0xf0c] ;  /* 0x0003c300ff067b82 */ /* 0x000f220000000800 */
[----:B-1----:R-:W-:Y:S01]  /*1470*/  IMAD.HI.U32 R3, R24, R3, RZ ;  /* 0x0000000318037227 */ /* 0x002fe200078e00ff */
[----:B------:R-:W-:-:S03]  /*1480*/  ISETP.NE.AND P0, PT, R2, 0x1, PT ;  /* 0x000000010200780c */ /* 0x000fc60003f05270 */
[----:B--2---:R-:W-:-:S05]  /*1490*/  IMAD.HI.U32 R4, R4, UR20, RZ ;  /* 0x0000001404047c27 */ /* 0x004fca000f8e00ff */
[----:B------:R-:W-:Y:S02]  /*14a0*/  SHF.R.U32.HI R4, RZ, R5, R4 ;  /* 0x00000005ff047219 */ /* 0x000fe40000011604 */
[----:B---3--:R-:W-:Y:S01]  /*14b0*/  SHF.R.U32.HI R3, RZ, R0, R3 ;  /* 0x00000000ff037219 */ /* 0x008fe20000011603 */
[----:B------:R-:W-:-:S03]  /*14c0*/  IMAD.U32 R0, RZ, RZ, UR20 ;  /* 0x00000014ff007e24 */ /* 0x000fc6000f8e00ff */
[----:B------:R-:W-:Y:S02]  /*14d0*/  SEL R3, R24, R3, !P0 ;  /* 0x0000000318037207 */ /* 0x000fe40004000000 */
[----:B----4-:R-:W-:-:S04]  /*14e0*/  ISETP.NE.AND P1, PT, R6, 0x1, PT ;  /* 0x000000010600780c */ /* 0x010fc80003f25270 */
[----:B------:R-:W-:-:S05]  /*14f0*/  SEL R0, R0, R4, !P1 ;  /* 0x0000000400007207 */ /* 0x000fca0004800000 */
[----:B------:R-:W-:Y:S02]  /*1500*/  IMAD.IADD R4, R3, 0x1, -R0 ;  /* 0x0000000103047824 */ /* 0x000fe400078e0a00 */
[----:B------:R-:W-:Y:S02]  /*1510*/  IMAD.IADD R0, R0, 0x1, -R3 ;  /* 0x0000000100007824 */ /* 0x000fe400078e0a03 */
[----:B------:R-:W-:Y:S02]  /*1520*/  IMAD R4, R4, R6, UR20 ;  /* 0x0000001404047e24 */ /* 0x000fe4000f8e0206 */
[----:B------:R-:W-:-:S03]  /*1530*/  IMAD R24, R0, R2, R24 ;  /* 0x0000000200187224 */ /* 0x000fc600078e0218 */
[----:B------:R-:W-:-:S15]  /*1540*/  R2UR UR20, R4 ;  /* 0x00000000041472ca */ /* 0x000fde00000e0000 */
.L_x_19:
[----:B------:R-:W-:Y:S05]  /*1550*/  BRA.U !UP0, `(.L_x_20) ;  /* 0x00000001080c7547 */ /* 0x000fea000b800000 */
[----:B------:R-:W-:Y:S01]  /*1560*/  UCGABAR_WAIT ;  /* 0x0000000000007dc7 */ /* 0x000fe20008000000 */
[----:B------:R-:W-:Y:S01]  /*1570*/  CCTL.IVALL ;  /* 0x00000000ff00798f */ /* 0x000fe20002000000 */
[----:B------:R-:W-:Y:S05]  /*1580*/  BRA `(.L_x_21) ;  /* 0x0000000000047947 */ /* 0x000fea0003800000 */
.L_x_20:
[----:B------:R-:W-:Y:S06]  /*1590*/  BAR.SYNC.DEFER_BLOCKING 0x0 ;  /* 0x0000000000007b1d */ /* 0x000fec0000010000 */
.L_x_21:
[----:B------:R-:W-:Y:S05]  /*15a0*/  BRA.U UP1, `(.L_x_22) ;  /* 0x0000001501b47547 */ /* 0x000fea000b800000 */
[----:B------:R-:W1:Y:S01]  /*15b0*/  LDCU UR6, c[0x0][0x38c] ;  /* 0x00007180ff0677ac */ /* 0x000e620008000800 */
[----:B------:R-:W2:Y:S01]  /*15c0*/  LDC R8, c[0x0][0x370] ;  /* 0x0000dc00ff087b82 */ /* 0x000ea20000000800 */
[----:B------:R-:W-:Y:S01]  /*15d0*/  PLOP3.LUT P1, PT, PT, PT, UP4, 0x80, 0x8 ;  /* 0x000000000008781c */ /* 0x000fe20003f2f048 */
[----:B------:R-:W-:Y:S01]  /*15e0*/  IMAD.MOV.U32 R15, RZ, RZ, 0x1 ;  /* 0x00000001ff0f7424 */ /* 0x000fe200078e00ff */
[----:B------:R-:W-:Y:S01]  /*15f0*/  ISETP.EQ.OR P4, PT, R10, RZ, P5 ;  /* 0x000000ff0a00720c */ /* 0x000fe20002f82670 */
[----:B------:R-:W-:Y:S01]  /*1600*/  IMAD.MOV.U32 R14, RZ, RZ, RZ ;  /* 0x000000ffff0e7224 */ /* 0x000fe200078e00ff */
[----:B------:R-:W-:Y:S02]  /*1610*/  PLOP3.LUT P1, PT, P1, PT, PT, 0x8, 0x80 ;  /* 0x000000000080781c */ /* 0x000fe40000f2e170 */
[----:B------:R-:W-:Y:S01]  /*1620*/  CS2R R12, SRZ ;  /* 0x00000000000c7805 */ /* 0x000fe2000001ff00 */
[----:B------:R-:W-:Y:S01]  /*1630*/  IMAD.MOV.U32 R11, RZ, RZ, 0x1 ;  /* 0x00000001ff0b7424 */ /* 0x000fe200078e00ff */
[----:B------:R-:W3:Y:S01]  /*1640*/  LDC R0, c[0x0][0x374] ;  /* 0x0000dd00ff007b82 */ /* 0x000ee20000000800 */
[----:B------:R-:W4:Y:S01]  /*1650*/  LDCU.64 UR54, c[0x0][0x348] ;  /* 0x00006900ff3677ac */ /* 0x000f220008000a00 */
[----:B------:R-:W-:Y:S01]  /*1660*/  UMOV UR29, URZ ;  /* 0x000000ff001d7c82 */ /* 0x000fe20008000000 */
[----:B-1----:R-:W-:-:S02]  /*1670*/  UIADD3 UR5, UPT, UPT, UR6, 0xff, URZ ;  /* 0x000000ff06057890 */ /* 0x002fc4000fffe0ff */
[----:B------:R-:W-:Y:S02]  /*1680*/  UIADD3 UR64, UPT, UPT, UR6, 0x1fe, URZ ;  /* 0x000001fe06407890 */ /* 0x000fe4000fffe0ff */
[----:B------:R-:W-:-:S04]  /*1690*/  USHF.R.S32.HI UR4, URZ, 0x1f, UR5 ;  /* 0x0000001fff047899 */ /* 0x000fc80008011405 */
[----:B------:R-:W-:Y:S02]  /*16a0*/  ULEA.HI UR4, UR4, UR5, URZ, 0x8 ;  /* 0x0000000504047291 */ /* 0x000fe4000f8f40ff */
[----:B------:R-:W-:Y:S02]  /*16b0*/  UIADD3 UR5, UPT, UPT, UR6, -0x1, URZ ;  /* 0xffffffff06057890 */ /* 0x000fe4000fffe0ff */
[----:B------:R-:W-:Y:S02]  /*16c0*/  USHF.R.S32.HI UR62, URZ, 0x8, UR4 ;  /* 0x00000008ff3e7899 */ /* 0x000fe40008011404 */
[----:B------:R-:W-:Y:S02]  /*16d0*/  UISETP.GE.U32.AND UP1, UPT, UR5, -0x1ff, UPT ;  /* 0xfffffe010500788c */ /* 0x000fe4000bf26070 */
[----:B------:R-:W-:-:S04]  /*16e0*/  UISETP.LT.U32.AND UP0, UPT, UR62, 0x4, UPT ;  /* 0x000000043e00788c */ /* 0x000fc8000bf01070 */
[----:B------:R-:W-:Y:S02]  /*16f0*/  USEL UR61, UR62, 0x4, UP0 ;  /* 0x000000043e3d7887 */ /* 0x000fe40008000000 */
[----:B------:R-:W-:Y:S02]  /*1700*/  UISETP.NE.AND UP0, UPT, UR14, URZ, UPT ;  /* 0x000000ff0e00728c */ /* 0x000fe4000bf05270 */
[----:B------:R-:W-:Y:S02]  /*1710*/  UIADD3 UR53, UPT, UPT, UR61, -0x1, URZ ;  /* 0xffffffff3d357890 */ /* 0x000fe4000fffe0ff */
[----:B------:R-:W-:Y:S02]  /*1720*/  @UP1 UIADD3 UR53, UPT, UPT, UR61, URZ, URZ ;  /* 0x000000ff3d351290 */ /* 0x000fe4000fffe0ff */
[----:B------:R-:W-:Y:S02]  /*1730*/  USEL UR57, UR57, 0x2, UP0 ;  /* 0x0000000239397887 */ /* 0x000fe40008000000 */
[----:B------:R-:W-:-:S02]  /*1740*/  UIADD3 UR63, UPT, UPT, UR62, -UR61, URZ ;  /* 0x8000003d3e3f7290 */ /* 0x000fc4000fffe0ff */
[----:B--2-4-:R-:W-:-:S12]  /*1750*/  UIADD3 UR53, UPT, UPT, UR53, 0x1, URZ ;  /* 0x0000000135357890 */ /* 0x014fd8000fffe0ff */
.L_x_46:
[----:B------:R-:W-:Y:S01]  /*1760*/  UISETP.NE.AND UP0, UPT, UR60, URZ, UPT ;  /* 0x000000ff3c00728c */ /* 0x000fe2000bf05270 */
[----:B------:R-:W1:Y:S08]  /*1770*/  S2UR UR60, SR_CgaCtaId ;  /* 0x00000000003c79c3 */ /* 0x000e700000008800 */
[----:B------:R-:W-:Y:S05]  /*1780*/  BRA.U UP0, `(.L_x_23) ;  /* 0x0000000100347547 */ /* 0x000fea000b800000 */
[----:B------:R-:W2:Y:S01]  /*1790*/  S2R R2, SR_CgaCtaId ;  /* 0x0000000000027919 */ /* 0x000ea20000008800 */
[----:B------:R-:W-:-:S04]  /*17a0*/  MOV R3, 0x400 ;  /* 0x0000040000037802 */ /* 0x000fc80000000f00 */
[----:B--2---:R-:W-:Y:S02]  /*17b0*/  LEA R2, R2, R3, 0x18 ;  /* 0x0000000302027211 */ /* 0x004fe400078ec0ff */
[----:B------:R-:W-:-:S03]  /*17c0*/  SHF.L.U32 R3, R11, 0x1f, RZ ;  /* 0x0000001f0b037819 */ /* 0x000fc600000006ff */
[----:B------:R-:W-:-:S04]  /*17d0*/  IMAD R2, R12, 0x8, R2 ;  /* 0x000000080c027824 */ /* 0x000fc800078e0202 */
[----:B------:R-:W2:Y:S02]  /*17e0*/  SYNCS.PHASECHK.TRANS64.TRYWAIT P0, [R2+URZ+0xd0], R3 ;  /* 0x0000d003020075a7 */ /* 0x000ea400080011ff */
[----:B--2---:R-:W-:Y:S05]  /*17f0*/  @!P0 BRA `(.L_x_24) ;  /* 0x0000007000348947 */ /* 0x004fea0003800000 */
.L_x_126:
[----:B------:R-:W-:Y:S01]  /*1800*/  VIADD R12, R12, 0x1 ;  /* 0x000000010c0c7836 */ /* 0x000fe20000000000 */
[----:B------:R2:W-:Y:S04]  /*1810*/  SYNCS.ARRIVE.TRANS64.A1T0 RZ, [R2+URZ+0xc0], RZ ;  /* 0x0000c0ff02ff79a7 */ /* 0x0005e800081000ff */
[----:B------:R-:W-:-:S04]  /*1820*/  ISETP.NE.AND P0, PT, R12, 0x2, PT ;  /* 0x000000020c00780c */ /* 0x000fc80003f05270 */
[----:B------:R-:W-:Y:S02]  /*1830*/  SEL R12, R12, RZ, P0 ;  /* 0x000000ff0c0c7207 */ /* 0x000fe40000000000 */
[----:B--2---:R-:W-:-:S04]  /*1840*/  SEL R2, RZ, 0x1, P0 ;  /* 0x00000001ff027807 */ /* 0x004fc80000000000 */
[----:B------:R-:W-:-:S07]  /*1850*/  LOP3.LUT R11, R11, R2, RZ, 0x3c, !PT ;  /* 0x000000020b0b7212 */ /* 0x000fce00078e3cff */
.L_x_23:
[----:B------:R-:W-:Y:S01]  /*1860*/  UMOV UR7, 0x400 ;  /* 0x0000040000077882 */ /* 0x000fe20000000000 */
[----:B------:R-:W-:Y:S01]  /*1870*/  SHF.L.U32 R2, R15, 0x1f, RZ ;  /* 0x0000001f0f027819 */ /* 0x000fe200000006ff */
[----:B-1----:R-:W-:Y:S01]  /*1880*/  ULEA UR7, UR60, UR7, 0x18 ;  /* 0x000000073c077291 */ /* 0x002fe2000f8ec0ff */
[----:B------:R-:W-:Y:S01]  /*1890*/  R2UR UR35, R24 ;  /* 0x00000000182372ca */ /* 0x000fe200000e0000 */
[----:B------:R-:W-:Y:S02]  /*18a0*/  UISETP.GE.U32.AND UP0, UPT, UR64, 0x1ff, UPT ;  /* 0x000001ff4000788c */ /* 0x000fe4000bf06070 */
[----:B------:R-:W-:Y:S02]  /*18b0*/  ULEA UR4, UR29, UR7, 0x3 ;  /* 0x000000071d047291 */ /* 0x000fe4000f8e18ff */
[----:B------:R-:W-:Y:S01]  /*18c0*/  ULEA UR51, UR20, UR37, 0x1 ;  /* 0x0000002514337291 */ /* 0x000fe2000f8e08ff */
[----:B------:R-:W-:-:S03]  /*18d0*/  UMOV UR15, URZ ;  /* 0x000000ff000f7c82 */ /* 0x000fc60008000000 */
[----:B------:R-:W-:-:S03]  /*18e0*/  USHF.L.U32 UR51, UR51, 0x6, URZ ;  /* 0x0000000633337899 */ /* 0x000fc600080006ff */
[----:B------:R1:W2:Y:S01]  /*18f0*/  SYNCS.PHASECHK.TRANS64.TRYWAIT P2, [UR4+0x20], R2 ;  /* 0x00002002ff0075a7 */ /* 0x0002a20008041104 */
[----:B------:R-:W-:Y:S01]  /*1900*/  USHF.L.U32 UR35, UR35, 0x6, URZ ;  /* 0x0000000623237899 */ /* 0x000fe200080006ff */
[----:B-1----:R-:W-:-:S04]  /*1910*/  LEA.HI R2, R24, R24, RZ, 0x1 ;  /* 0x0000001818027211 */ /* 0x002fc800078f08ff */
[----:B------:R-:W-:-:S13]  /*1920*/  R2UR UR12, R2 ;  /* 0x00000000020c72ca */ /* 0x000fda00000e0000 */
[----:B------:R-:W-:Y:S01]  /*1930*/  USHF.R.S32.HI UR12, URZ, 0x1, UR12 ;  /* 0x00000001ff0c7899 */ /* 0x000fe2000801140c */
[----:B------:R-:W-:Y:S11]  /*1940*/  BRA.U !UP0, `(.L_x_25) ;  /* 0x00000005084c7547 */ /* 0x000ff6000b800000 */
[----:B------:R-:W-:Y:S01]  /*1950*/  UMOV UR14, URZ ;  /* 0x000000ff000e7c82 */ /* 0x000fe20008000000 */
[----:B------:R-:W-:-:S05]  /*1960*/  UMOV UR5, UR29 ;  /* 0x0000001d00057c82 */ /* 0x000fca0008000000 */
.L_x_33:
[----:B------:R-:W-:Y:S01]  /*1970*/  ULEA UR49, UR5, UR7, 0x3 ;  /* 0x0000000705317291 */ /* 0x000fe2000f8e18ff */
[----:B--2---:R-:W-:Y:S01]  /*1980*/  @!P5 MOV R3, 0xc800 ;  /* 0x0000c8000003d802 */ /* 0x004fe20000000f00 */
[----:B-12-4-:R-:W-:Y:S10]  /*1990*/  @P2 BRA `(.L_x_26) ;  /* 0x00000000000c2947 */ /* 0x016ff40003800000 */
[----:B------:R-:W-:-:S04]  /*19a0*/  SHF.L.U32 R4, R15, 0x1f, RZ ;  /* 0x0000001f0f047819 */ /* 0x000fc800000006ff */
[----:B------:R-:W1:Y:S02]  /*19b0*/  SYNCS.PHASECHK.TRANS64.TRYWAIT P0, [UR49+0x20], R4 ;  /* 0x00002004ff0075a7 */ /* 0x000e640008001131 */
[----:B-1----:R-:W-:Y:S05]  /*19c0*/  @!P0 BRA `(.L_x_27) ;  /* 0x0000006c00d48947 */ /* 0x002fea0003800000 */
.L_x_26:
[----:B------:R2:W-:Y:S01]  /*19d0*/  @!P5 SYNCS.ARRIVE.TRANS64 RZ, [UR49], R3 ;  /* 0x00000003ffffd9a7 */ /* 0x0005e20008000031 */
[----:B------:R-:W-:-:S04]  /*19e0*/  ULOP3.LUT UR4, UR57, 0x2, URZ, 0xfc, !UPT ;  /* 0x0000000239047892 */ /* 0x000fc8000f8efcff */
[----:B------:R-:W-:-:S09]  /*19f0*/  UISETP.NE.AND UP0, UPT, UR4, 0x2, UPT ;  /* 0x000000020400788c */ /* 0x000fd2000bf05270 */
[----:B------:R-:W-:Y:S05]  /*1a00*/  BRA.U UP0, `(.L_x_28) ;  /* 0x0000000100047547 */ /* 0x000fea000b800000 */
[----:B------:R-:W-:Y:S05]  /*1a10*/  BPT.TRAP 0x1 ;  /* 0x000000040000795c */ /* 0x000fea0000300000 */
.L_x_28:
[----:B------:R-:W-:Y:S04]  /*1a20*/  BSSY.RECONVERGENT B0, `(.L_x_29) ;  /* 0x0000003000007945 */ /* 0x000fe80003800200 */
[----:B------:R-:W-:Y:S05]  /*1a30*/  @P4 BRA `(.L_x_30) ;  /* 0x0000000000044947 */ /* 0x000fea0003800000 */
[----:B------:R-:W-:Y:S05]  /*1a40*/  BPT.TRAP 0x1 ;  /* 0x000000040000795c */ /* 0x000fea0000300000 */
.L_x_30:
[----:B------:R-:W-:Y:S05]  /*1a50*/  BSYNC.RECONVERGENT B0 ;  /* 0x0000000000007941 */ /* 0x000fea0003800200 */
.L_x_29:
[----:B------:R-:W-:Y:S01]  /*1a60*/  UIADD3 UR4, UPT, UPT, UR5, 0x1, URZ ;  /* 0x0000000105047890 */ /* 0x000fe2000fffe0ff */
[----:B------:R-:W-:Y:S01]  /*1a70*/  BSSY.RECONVERGENT B0, `(.L_x_31) ;  /* 0x000003b000007945 */ /* 0x000fe20003800200 */
[----:B------:R-:W-:Y:S02]  /*1a80*/  ELECT P0, URZ, PT ;  /* 0x0000000000ff782f */ /* 0x000fe40003800000 */
[----:B------:R-:W-:-:S04]  /*1a90*/  UISETP.NE.AND UP0, UPT, UR4, 0x4, UPT ;  /* 0x000000040400788c */ /* 0x000fc8000bf05270 */
[----:B------:R-:W-:Y:S02]  /*1aa0*/  USEL UR6, URZ, 0x1, UP0 ;  /* 0x00000001ff067887 */ /* 0x000fe40008000000 */
[----:B------:R-:W-:-:S04]  /*1ab0*/  USEL UR29, UR4, URZ, UP0 ;  /* 0x000000ff041d7287 */ /* 0x000fc80008000000 */
[----:B------:R-:W-:Y:S01]  /*1ac0*/  ULEA UR4, UR29, UR7, 0x3 ;  /* 0x000000071d047291 */ /* 0x000fe2000f8e18ff */
[----:B------:R-:W-:-:S04]  /*1ad0*/  LOP3.LUT R15, R15, UR6, RZ, 0x3c, !PT ;  /* 0x000000060f0f7c12 */ /* 0x000fc8000f8e3cff */
[----:B-1----:R-:W-:-:S04]  /*1ae0*/  SHF.L.U32 R2, R15, 0x1f, RZ ;  /* 0x0000001f0f027819 */ /* 0x002fc800000006ff */
[----:B------:R1:W4:Y:S01]  /*1af0*/  SYNCS.PHASECHK.TRANS64.TRYWAIT P2, [UR4+0x20], R2 ;  /* 0x00002002ff0075a7 */ /* 0x0003220008041104 */
[----:B------:R-:W-:Y:S05]  /*1b00*/  @!P0 BRA `(.L_x_32) ;  /* 0x0000000000c48947 */ /* 0x000fea0003800000 */
[----:B------:R-:W-:Y:S02]  /*1b10*/  ULEA UR40, UR5, UR45, 0xf ;  /* 0x0000002d05287291 */ /* 0x000fe4000f8e78ff */
[----:B------:R-:W-:Y:S02]  /*1b20*/  UIADD3 UR22, UP3, UPT, UR54, 0x80, URZ ;  /* 0x0000008036167890 */ /* 0x000fe4000ff7e0ff */
[----:B------:R-:W-:Y:S02]  /*1b30*/  USHF.L.U32 UR8, UR5, 0xa, URZ ;  /* 0x0000000a05087899 */ /* 0x000fe400080006ff */
[----:B------:R-:W-:Y:S02]  /*1b40*/  UIADD3 UR40, UPT, UPT, UR7, UR40, URZ ;  /* 0x0000002807287290 */ /* 0x000fe4000fffe0ff */
[----:B------:R-:W-:Y:S02]  /*1b50*/  USHF.L.U32 UR50, UR14, 0x8, URZ ;  /* 0x000000080e327899 */ /* 0x000fe400080006ff */
[----:B------:R-:W-:-:S02]  /*1b60*/  ULEA UR24, UR5, UR7, 0xe ;  /* 0x0000000705187291 */ /* 0x000fc4000f8e70ff */
[----:B------:R-:W-:Y:S02]  /*1b70*/  UIADD3 UR30, UP2, UPT, UR54, 0x180, URZ ;  /* 0x00000180361e7890 */ /* 0x000fe4000ff5e0ff */
[----:B------:R-:W-:Y:S02]  /*1b80*/  UIADD3 UR46, UP1, UPT, UR54, 0x280, URZ ;  /* 0x00000280362e7890 */ /* 0x000fe4000ff3e0ff */
[----:B------:R-:W-:Y:S02]  /*1b90*/  USHF.L.U32 UR11, UR14, 0x1, URZ ;  /* 0x000000010e0b7899 */ /* 0x000fe400080006ff */
[----:B------:R-:W-:Y:S02]  /*1ba0*/  UIADD3.X UR23, UPT, UPT, URZ, UR55, URZ, UP3, !UPT ;  /* 0x00000037ff177290 */ /* 0x000fe40009ffe4ff */
[----:B------:R-:W-:Y:S02]  /*1bb0*/  ULOP3.LUT UR16, UR56, UR8, URZ, 0xfc, !UPT ;  /* 0x0000000838107292 */ /* 0x000fe4000f8efcff */
[----:B------:R-:W-:-:S02]  /*1bc0*/  UIADD3 UR48, UPT, UPT, UR40, 0x6400, URZ ;  /* 0x0000640028307890 */ /* 0x000fc4000fffe0ff */
[----:B------:R-:W-:Y:S02]  /*1bd0*/  UIADD3 UR38, UP0, UPT, UR54, 0x380, URZ ;  /* 0x0000038036267890 */ /* 0x000fe4000ff1e0ff */
[----:B------:R-:W-:Y:S02]  /*1be0*/  UIADD3 UR42, UPT, UPT, UR50, 0x80, URZ ;  /* 0x00000080322a7890 */ /* 0x000fe4000fffe0ff */
[----:B------:R-:W-:Y:S02]  /*1bf0*/  UIADD3 UR40, UPT, UPT, UR40, 0xa400, URZ ;  /* 0x0000a40028287890 */ /* 0x000fe4000fffe0ff */
[----:B------:R-:W-:Y:S02]  /*1c00*/  UIADD3.X UR31, UPT, UPT, URZ, UR55, URZ, UP2, !UPT ;  /* 0x00000037ff1f7290 */ /* 0x000fe400097fe4ff */
[----:B------:R-:W-:Y:S02]  /*1c10*/  UIADD3 UR32, UPT, UPT, UR24, 0x26400, URZ ;  /* 0x0002640018207890 */ /* 0x000fe4000fffe0ff */
[----:B------:R-:W-:-:S02]  /*1c20*/  UIADD3 UR24, UPT, UPT, UR24, 0x28400, URZ ;  /* 0x0002840018187890 */ /* 0x000fc4000fffe0ff */
[----:B------:R-:W-:Y:S02]  /*1c30*/  UIADD3.X UR47, UPT, UPT, URZ, UR55, URZ, UP1, !UPT ;  /* 0x00000037ff2f7290 */ /* 0x000fe40008ffe4ff */
[----:B------:R-:W-:Y:S02]  /*1c40*/  ULOP3.LUT UR19, UR11, UR37, URZ, 0xfc, !UPT ;  /* 0x000000250b137292 */ /* 0x000fe4000f8efcff */
[----:B------:R-:W-:Y:S02]  /*1c50*/  UIADD3 UR16, UPT, UPT, UR7, 0x36400, UR16 ;  /* 0x0003640007107890 */ /* 0x000fe4000fffe010 */
[----:B------:R-:W-:Y:S02]  /*1c60*/  UIADD3 UR8, UPT, UPT, UR7, 0x37400, UR8 ;  /* 0x0003740007087890 */ /* 0x000fe4000fffe008 */
[----:B------:R-:W-:Y:S01]  /*1c70*/  UIADD3.X UR39, UPT, UPT, URZ, UR55, URZ, UP0, !UPT ;  /* 0x00000037ff277290 */ /* 0x000fe200087fe4ff */
[----:B------:R-:W-:Y:S01]  /*1c80*/  UMOV UR4, 0x30000 ;  /* 0x0003000000047882 */ /* 0x000fe20000000000 */
[----:B------:R-:W-:Y:S01]  /*1c90*/  UMOV UR58, 0x0 ;  /* 0x00000000003a7882 */ /* 0x000fe20000000000 */
[----:B------:R-:W-:Y:S01]  /*1ca0*/  UMOV UR59, 0x10000000 ;  /* 0x10000000003b7882 */ /* 0x000fe20000000000 */
[----:B------:R-:W-:Y:S01]  /*1cb0*/  UMOV UR41, UR49 ;  /* 0x0000003100297c82 */ /* 0x000fe20008000000 */
[----:B------:R-:W-:Y:S01]  /*1cc0*/  UMOV UR43, UR51 ;  /* 0x00000033002b7c82 */ /* 0x000fe20008000000 */
[----:B------:R-:W-:Y:S01]  /*1cd0*/  UMOV UR44, UR52 ;  /* 0x00000034002c7c82 */ /* 0x000fe20008000000 */
[----:B------:R-:W-:Y:S01]  /*1ce0*/  UMOV UR33, UR49 ;  /* 0x0000003100217c82 */ /* 0x000fe20008000000 */
[----:B------:R-:W-:Y:S01]  /*1cf0*/  UMOV UR36, UR52 ;  /* 0x0000003400247c82 */ /* 0x000fe20008000000 */
[----:B------:R-:W-:Y:S01]  /*1d00*/  UMOV UR34, UR50 ;  /* 0x0000003200227c82 */ /* 0x000fe20008000000 */
[----:B------:R1:W-:Y:S01]  /*1d10*/  UTMALDG.3D.MULTICAST [UR48], [UR22], UR4, desc[UR58] ;  /* 0x00003a30160073b4 */ /* 0x0003e20008011804 */
[----:B------:R-:W-:Y:S01]  /*1d20*/  UMOV UR25, UR49 ;  /* 0x0000003100197c82 */ /* 0x000fe20008000000 */
[----:B------:R-:W-:Y:S01]  /*1d30*/  UMOV UR27, UR35 ;  /* 0x00000023001b7c82 */ /* 0x000fe20008000000 */
[----:B------:R-:W-:Y:S01]  /*1d40*/  UMOV UR28, UR52 ;  /* 0x00000034001c7c82 */ /* 0x000fe20008000000 */
[----:B------:R-:W-:Y:S01]  /*1d50*/  UMOV UR18, URZ ;  /* 0x000000ff00127c82 */ /* 0x000fe20008000000 */
[----:B------:R-:W-:Y:S01]  /*1d60*/  UMOV UR26, UR42 ;  /* 0x0000002a001a7c82 */ /* 0x000fe20008000000 */
[----:B------:R-:W-:Y:S01]  /*1d70*/  UMOV UR17, UR49 ;  /* 0x0000003100117c82 */ /* 0x000fe20008000000 */
[----:B------:R-:W-:Y:S01]  /*1d80*/  UMOV UR21, UR52 ;  /* 0x0000003400157c82 */ /* 0x000fe20008000000 */
[----:B------:R1:W-:Y:S01]  /*1d90*/  UTMALDG.3D.MULTICAST [UR40], [UR22], UR4, desc[UR58] ;  /* 0x00003a28160073b4 */ /* 0x0003e20008011804 */
[----:B------:R-:W-:Y:S01]  /*1da0*/  UMOV UR9, UR49 ;  /* 0x0000003100097c82 */ /* 0x000fe20008000000 */
[----:B------:R-:W-:Y:S01]  /*1db0*/  UMOV UR13, UR52 ;  /* 0x00000034000d7c82 */ /* 0x000fe20008000000 */
[----:B------:R-:W-:Y:S01]  /*1dc0*/  UMOV UR10, UR18 ;  /* 0x00000012000a7c82 */ /* 0x000fe20008000000 */
[----:B------:R1:W-:Y:S01]  /*1dd0*/  UTMALDG.3D [UR32], [UR30], desc[UR58] ;  /* 0x00003a201e0075b4 */ /* 0x0003e20008011000 */
[----:B------:R1:W-:Y:S01]  /*1de0*/  UTMALDG.3D [UR24], [UR30], desc[UR58] ;  /* 0x00003a181e0075b4 */ /* 0x0003e20008011000 */
[----:B------:R1:W-:Y:S01]  /*1df0*/  UTMALDG.4D.MULTICAST [UR16], [UR46], UR4, desc[UR58] ;  /* 0x00003a102e0073b4 */ /* 0x0003e20008019804 */
[----:B------:R1:W-:Y:S02]  /*1e00*/  UTMALDG.4D [UR8], [UR38], desc[UR58] ;  /* 0x00003a08260075b4 */ /* 0x0003e40008019000 */
[----:B-1----:R-:W-:Y:S01]  /*1e10*/  NOP ;  /* 0x0000000000007918 */ /* 0x002fe20000000000 */
.L_x_32:
[----:B------:R-:W-:Y:S05]  /*1e20*/  BSYNC.RECONVERGENT B0 ;  /* 0x0000000000007941 */ /* 0x000fea0003800200 */
.L_x_31:
[----:B------:R-:W-:Y:S01]  /*1e30*/  UIADD3 UR14, UPT, UPT, UR14, 0x1, URZ ;  /* 0x000000010e0e7890 */ /* 0x000fe2000fffe0ff */
[----:B------:R-:W-:Y:S01]  /*1e40*/  UMOV UR5, UR29 ;  /* 0x0000001d00057c82 */ /* 0x000fe20008000000 */
[----:B------:R-:W-:Y:S02]  /*1e50*/  UMOV UR15, UR53 ;  /* 0x00000035000f7c82 */ /* 0x000fe40008000000 */
[----:B------:R-:W-:-:S09]  /*1e60*/  UISETP.NE.AND UP0, UPT, UR14, UR53, UPT ;  /* 0x000000350e00728c */ /* 0x000fd2000bf05270 */
[----:B------:R-:W-:Y:S05]  /*1e70*/  BRA.U UP0, `(.L_x_33) ;  /* 0xfffffff900bc7547 */ /* 0x000fea000b83ffff */
.L_x_25:
[----:B------:R-:W-:Y:S01]  /*1e80*/  ULEA UR4, UR29, UR7, 0x3 ;  /* 0x000000071d047291 */ /* 0x000fe2000f8e18ff */
[----:B-1----:R-:W-:Y:S01]  /*1e90*/  SHF.L.U32 R2, R15, 0x1f, RZ ;  /* 0x0000001f0f027819 */ /* 0x002fe200000006ff */
[----:B------:R-:W-:Y:S01]  /*1ea0*/  @!P1 SYNCS.ARRIVE.TRANS64.A1T0 RZ, [UR7+0x78], RZ ;  /* 0x000078ffffff99a7 */ /* 0x000fe20008100007 */
[----:B------:R-:W-:-:S06]  /*1eb0*/  UISETP.GT.AND UP0, UPT, UR62, UR61, UPT ;  /* 0x0000003d3e00728c */ /* 0x000fcc000bf04270 */
[----:B------:R1:W1:Y:S03]  /*1ec0*/  SYNCS.PHASECHK.TRANS64.TRYWAIT P1, [UR4+0x20], R2 ;  /* 0x00002002ff0075a7 */ /* 0x0002660008021104 */
[----:B------:R-:W-:Y:S05]  /*1ed0*/  BRA.U !UP0, `(.L_x_34) ;  /* 0x0000000508487547 */ /* 0x000fea000b800000 */
[----:B------:R-:W-:Y:S01]  /*1ee0*/  UIADD3 UR14, UPT, UPT, UR63, UR15, URZ ;  /* 0x0000000f3f0e7290 */ /* 0x000fe2000fffe0ff */
[----:B------:R-:W-:-:S11]  /*1ef0*/  UMOV UR6, UR29 ;  /* 0x0000001d00067c82 */ /* 0x000fd60008000000 */
.L_x_42:
[----:B------:R-:W-:Y:S01]  /*1f00*/  ULEA UR49, UR6, UR7, 0x3 ;  /* 0x0000000706317291 */ /* 0x000fe2000f8e18ff */
[----:B--2---:R-:W-:Y:S01]  /*1f10*/  @!P5 MOV R3, 0xc800 ;  /* 0x0000c8000003d802 */ /* 0x004fe20000000f00 */
[----:B-1----:R-:W-:Y:S10]  /*1f20*/  @P1 BRA `(.L_x_35) ;  /* 0x00000000000c1947 */ /* 0x002ff40003800000 */
[----:B------:R-:W-:-:S04]  /*1f30*/  SHF.L.U32 R4, R15, 0x1f, RZ ;  /* 0x0000001f0f047819 */ /* 0x000fc800000006ff */
[----:B------:R-:W1:Y:S02]  /*1f40*/  SYNCS.PHASECHK.TRANS64.TRYWAIT P0, [UR49+0x20], R4 ;  /* 0x00002004ff0075a7 */ /* 0x000e640008001131 */
[----:B-1----:R-:W-:Y:S05]  /*1f50*/  @!P0 BRA `(.L_x_36) ;  /* 0x0000006800888947 */ /* 0x002fea0003800000 */
.L_x_35:
[----:B------:R2:W-:Y:S01]  /*1f60*/  @!P5 SYNCS.ARRIVE.TRANS64 RZ, [UR49], R3 ;  /* 0x00000003ffffd9a7 */ /* 0x0005e20008000031 */
[----:B------:R-:W-:-:S04]  /*1f70*/  ULOP3.LUT UR4, UR57, 0x2, URZ, 0xfc, !UPT ;  /* 0x0000000239047892 */ /* 0x000fc8000f8efcff */
[----:B------:R-:W-:-:S09]  /*1f80*/  UISETP.NE.AND UP0, UPT, UR4, 0x2, UPT ;  /* 0x000000020400788c */ /* 0x000fd2000bf05270 */
[----:B------:R-:W-:Y:S05]  /*1f90*/  BRA.U UP0, `(.L_x_37) ;  /* 0x0000000100047547 */ /* 0x000fea000b800000 */
[----:B------:R-:W-:Y:S05]  /*1fa0*/  BPT.TRAP 0x1 ;  /* 0x000000040000795c */ /* 0x000fea0000300000 */
.L_x_37:
[----:B------:R-:W-:Y:S04]  /*1fb0*/  BSSY.RECONVERGENT B0, `(.L_x_38) ;  /* 0x0000003000007945 */ /* 0x000fe80003800200 */
[----:B------:R-:W-:Y:S05]  /*1fc0*/  @P4 BRA `(.L_x_39) ;  /* 0x0000000000044947 */ /* 0x000fea0003800000 */
[----:B------:R-:W-:Y:S05]  /*1fd0*/  BPT.TRAP 0x1 ;  /* 0x000000040000795c */ /* 0x000fea0000300000 */
.L_x_39:
[----:B------:R-:W-:Y:S05]  /*1fe0*/  BSYNC.RECONVERGENT B0 ;  /* 0x0000000000007941 */ /* 0x000fea0003800200 */
.L_x_38:
        /* <DEDUP_REMOVED lines=9> */
[----:B------:R1:W1:Y:S01]  /*2080*/  SYNCS.PHASECHK.TRANS64.TRYWAIT P1, [UR4+0x20], R2 ;  /* 0x00002002ff0075a7 */ /* 0x0002620008021104 */
        /* <DEDUP_REMOVED lines=13> */
[----:B------:R-:W-:Y:S02]  /*2160*/  UIADD3 UR42, UPT, UPT, UR50, 0x80, URZ ;  /* 0x00000080322a7890 */ /* 0x000fe4000fffe0ff */
[----:B------:R-:W-:Y:S02]  /*2170*/  UIADD3 UR40, UPT, UPT, UR40, 0xa400, URZ ;  /* 0x0000a40028287890 */ /* 0x000fe4000fffe0ff */
[----:B------:R-:W-:Y:S02]  /*2180*/  UIADD3.X UR23, UPT, UPT, URZ, UR55, URZ, UP2, !UPT ;  /* 0x00000037ff177290 */ /* 0x000fe400097fe4ff */
[----:B------:R-:W-:Y:S02]  /*2190*/  UIADD3 UR32, UPT, UPT, UR24, 0x26400, URZ ;  /* 0x0002640018207890 */ /* 0x000fe4000fffe0ff */
[----:B------:R-:W-:Y:S02]  /*21a0*/  UIADD3 UR38, UP0, UPT, UR54, 0x380, URZ ;  /* 0x0000038036267890 */ /* 0x000fe4000ff1e0ff */
[----:B------:R-:W-:-:S02]  /*21b0*/  UIADD3 UR24, UPT, UPT, UR24, 0x28400, URZ ;  /* 0x0002840018187890 */ /* 0x000fc4000fffe0ff */
[----:B------:R-:W-:Y:S02]  /*21c0*/  UIADD3.X UR31, UPT, UPT, URZ, UR55, URZ, UP1, !UPT ;  /* 0x00000037ff1f7290 */ /* 0x000fe40008ffe4ff */
[----:B------:R-:W-:Y:S02]  /*21d0*/  ULOP3.LUT UR19, UR11, UR37, URZ, 0xfc, !UPT ;  /* 0x000000250b137292 */ /* 0x000fe4000f8efcff */
[----:B------:R-:W-:Y:S01]  /*21e0*/  UIADD3 UR16, UPT, UPT, UR7, 0x36400, UR16 ;  /* 0x0003640007107890 */ /* 0x000fe2000fffe010 */
[----:B------:R-:W-:Y:S01]  /*21f0*/  UMOV UR10, 0x30000 ;  /* 0x00030000000a7882 */ /* 0x000fe20000000000 */
[----:B------:R-:W-:Y:S01]  /*2200*/  UMOV UR46, 0x0 ;  /* 0x00000000002e7882 */ /* 0x000fe20000000000 */
[----:B------:R-:W-:Y:S01]  /*2210*/  UMOV UR47, 0x10000000 ;  /* 0x10000000002f7882 */ /* 0x000fe20000000000 */
[----:B------:R-:W-:Y:S01]  /*2220*/  UIADD3 UR8, UPT, UPT, UR7, 0x37400, UR8 ;  /* 0x0003740007087890 */ /* 0x000fe2000fffe008 */
[----:B------:R-:W-:Y:S01]  /*2230*/  UTMALDG.3D.MULTICAST [UR48], [UR4], UR10, desc[UR46] ;  /* 0x00002e30040073b4 */ /* 0x000fe2000801180a */
[----:B------:R-:W-:Y:S01]  /*2240*/  UIADD3.X UR39, UPT, UPT, URZ, UR55, URZ, UP0, !UPT ;  /* 0x00000037ff277290 */ /* 0x000fe200087fe4ff */
[----:B------:R-:W-:Y:S01]  /*2250*/  UMOV UR41, UR49 ;  /* 0x0000003100297c82 */ /* 0x000fe20008000000 */
        /* <DEDUP_REMOVED lines=8> */
[----:B------:R-:W-:Y:S01]  /*22e0*/  UTMALDG.3D.MULTICAST [UR40], [UR4], UR10, desc[UR46] ;  /* 0x00002e28040073b4 */ /* 0x000fe2000801180a */
[----:B------:R-:W-:Y:S01]  /*22f0*/  UMOV UR26, UR42 ;  /* 0x0000002a001a7c82 */ /* 0x000fe20008000000 */
[----:B------:R-:W-:Y:S01]  /*2300*/  UMOV UR18, URZ ;  /* 0x000000ff00127c82 */ /* 0x000fe20008000000 */
[----:B------:R-:W-:Y:S01]  /*2310*/  UMOV UR17, UR49 ;  /* 0x0000003100117c82 */ /* 0x000fe20008000000 */
[----:B------:R-:W-:Y:S01]  /*2320*/  UMOV UR21, UR52 ;  /* 0x0000003400157c82 */ /* 0x000fe20008000000 */
[----:B------:R-:W-:Y:S01]  /*2330*/  UMOV UR9, UR49 ;  /* 0x0000003100097c82 */ /* 0x000fe20008000000 */
[----:B------:R-:W-:Y:S01]  /*2340*/  UMOV UR13, UR52 ;  /* 0x00000034000d7c82 */ /* 0x000fe20008000000 */
[----:B------:R-:W-:Y:S01]  /*2350*/  UTMALDG.3D [UR32], [UR22], desc[UR46] ;  /* 0x00002e20160075b4 */ /* 0x000fe20008011000 */
[----:B------:R-:W-:Y:S01]  /*2360*/  UTMALDG.3D [UR24], [UR22], desc[UR46] ;  /* 0x00002e18160075b4 */ /* 0x000fe20008011000 */
[----:B------:R2:W-:Y:S02]  /*2370*/  UTMALDG.4D.MULTICAST [UR16], [UR30], UR10, desc[UR46] ;  /* 0x00002e101e0073b4 */ /* 0x0005e4000801980a */
[----:B--2---:R-:W-:-:S02]  /*2380*/  UMOV UR10, UR18 ;  /* 0x00000012000a7c82 */ /* 0x004fc40008000000 */
[----:B------:R2:W-:Y:S02]  /*2390*/  UTMALDG.4D [UR8], [UR38], desc[UR46] ;  /* 0x00002e08260075b4 */ /* 0x0005e40008019000 */
[----:B--2---:R-:W-:Y:S01]  /*23a0*/  NOP ;  /* 0x0000000000007918 */ /* 0x004fe20000000000 */
.L_x_41:
[----:B------:R-:W-:Y:S05]  /*23b0*/  BSYNC.RECONVERGENT B0 ;  /* 0x0000000000007941 */ /* 0x000fea0003800200 */
.L_x_40:
[----:B------:R-:W-:Y:S01]  /*23c0*/  UIADD3 UR15, UPT, UPT, UR15, 0x1, URZ ;  /* 0x000000010f0f7890 */ /* 0x000fe2000fffe0ff */
[----:B------:R-:W-:-:S03]  /*23d0*/  UMOV UR6, UR29 ;  /* 0x0000001d00067c82 */ /* 0x000fc60008000000 */
[----:B------:R-:W-:-:S09]  /*23e0*/  UISETP.NE.AND UP0, UPT, UR15, UR14, UPT ;  /* 0x0000000e0f00728c */ /* 0x000fd2000bf05270 */
[----:B------:R-:W-:Y:S05]  /*23f0*/  BRA.U UP0, `(.L_x_42) ;  /* 0xfffffff900c07547 */ /* 0x000fea000b83ffff */
.L_x_34:
[C---:B-1----:R-:W-:Y:S01]  /*2400*/  LEA R2, R14.reuse, UR7, 0x3 ;  /* 0x000000070e027c11 */ /* 0x042fe2000f8e18ff */
[----:B------:R-:W-:Y:S01]  /*2410*/  NOP ;  /* 0x0000000000007918 */ /* 0x000fe20000000000 */
[----:B--2---:R-:W-:Y:S02]  /*2420*/  SHF.L.U32 R3, R13, 0x1f, RZ ;  /* 0x0000001f0d037819 */ /* 0x004fe400000006ff */
[----:B------:R-:W-:Y:S02]  /*2430*/  LEA R4, R14, UR7, 0x4 ;  /* 0x000000070e047c11 */ /* 0x000fe4000f8e20ff */
[----:B------:R-:W1:Y:S02]  /*2440*/  SYNCS.PHASECHK.TRANS64.TRYWAIT P0, [R2+URZ+0x80], R3 ;  /* 0x00008003020075a7 */ /* 0x000e6400080011ff */
[----:B-1----:R-:W-:Y:S05]  /*2450*/  @!P0 BRA `(.L_x_43) ;  /* 0x0000006400608947 */ /* 0x002fea0003800000 */
.L_x_129:
[----:B------:R-:W4:Y:S01]  /*2460*/  LDS.128 R4, [R4+0xf0] ;  /* 0x0000f00004047984 */ /* 0x000f220000000c00 */
[----:B------:R-:W-:Y:S01]  /*2470*/  ISETP.GE.AND P0, PT, R40, 0x1, PT ;  /* 0x000000012800780c */ /* 0x000fe20003f06270 */
[----:B-1----:R-:W-:Y:S01]  /*2480*/  VIADD R2, R2, 0x90 ;  /* 0x0000009002027836 */ /* 0x002fe20000000000 */
[----:B------:R-:W-:Y:S01]  /*2490*/  @!PT LDS RZ, [RZ] ;  /* 0x00000000fffff984 */ /* 0x000fe20000000800 */
[----:B------:R-:W-:Y:S01]  /*24a0*/  @!PT LDS RZ, [RZ] ;  /* 0x00000000fffff984 */ /* 0x000fe20000000800 */
[----:B------:R-:W-:Y:S01]  /*24b0*/  @!PT LDS RZ, [RZ] ;  /* 0x00000000fffff984 */ /* 0x000fe20000000800 */
[----:B------:R-:W-:Y:S01]  /*24c0*/  @!PT LDS RZ, [RZ] ;  /* 0x00000000fffff984 */ /* 0x000fe20000000800 */
[----:B------:R1:W-:Y:S06]  /*24d0*/  MEMBAR.ALL.CTA ;  /* 0x0000000000007992 */ /* 0x0003ec0000008000 */
[----:B-1----:R-:W1:Y:S01]  /*24e0*/  FENCE.VIEW.ASYNC.S ;  /* 0x00000000000073c6 */ /* 0x002e620000000000 */
[----:B------:R-:W-:-:S04]  /*24f0*/  PRMT R2, RZ, 0x654, R2 ;  /* 0x00000654ff027816 */ /* 0x000fc80000000002 */
[----:B-1----:R1:W-:Y:S01]  /*2500*/  SYNCS.ARRIVE.TRANS64.RED.A1T0 RZ, [R2+URZ], RZ ;  /* 0x000000ff02ff79a7 */ /* 0x0023e200081004ff */
[----:B----4-:R-:W-:-:S13]  /*2510*/  LOP3.LUT P2, RZ, R6, 0x1, RZ, 0xc0, !PT ;  /* 0x0000000106ff7812 */ /* 0x010fda000784c0ff */
[----:B------:R-:W-:Y:S01]  /*2520*/  @P2 SHF.R.U32.HI R3, RZ, 0x10, R5 ;  /* 0x00000010ff032819 */ /* 0x000fe20000011605 */
[----:B------:R-:W-:Y:S01]  /*2530*/  VOTEU.ANY UP0, P2 ;  /* 0x0000000000ff7886 */ /* 0x000fe20001000100 */
[----:B------:R-:W-:Y:S02]  /*2540*/  @P2 MOV R10, R4 ;  /* 0x00000004000a2202 */ /* 0x000fe40000000f00 */
[----:B------:R-:W-:Y:S02]  /*2550*/  @P2 R2UR.BROADCAST UR4, R3 ;  /* 0x00000000030422ca */ /* 0x000fe400008e0000 */
[----:B------:R-:W-:-:S11]  /*2560*/  @P2 LOP3.LUT R9, R5, 0xffff, RZ, 0xc0, !PT ;  /* 0x0000ffff05092812 */ /* 0x000fd600078ec0ff */
[----:B------:R-:W-:Y:S01]  /*2570*/  @UP0 UMOV UR52, UR4 ;  /* 0x0000000400340c82 */ /* 0x000fe20008000000 */
[----:B-1----:R-:W-:Y:S05]  /*2580*/  @!P0 BRA `(.L_x_44) ;  /* 0x0000000000b88947 */ /* 0x002fea0003800000 */
[----:B------:R-:W3:Y:S01]  /*2590*/  LDC.64 R4, c[0x0][0xf18] ;  /* 0x0003c600ff047b82 */ /* 0x000ee20000000a00 */
[----:B------:R-:W-:-:S07]  /*25a0*/  ISETP.NE.AND P3, PT, R40, 0x1, PT ;  /* 0x000000012800780c */ /* 0x000fce0003f65270 */
[----:B------:R-:W1:Y:S08]  /*25b0*/  LDC.64 R6, c[0x0][0xf10] ;  /* 0x0003c400ff067b82 */ /* 0x000e700000000a00 */
[----:B------:R-:W2:Y:S08]  /*25c0*/  LDC R16, c[0x0][0xf20] ;  /* 0x0003c800ff107b82 */ /* 0x000eb00000000800 */
[----:B------:R-:W4:Y:S01]  /*25d0*/  LDC R17, c[0x0][0xf0c] ;  /* 0x0003c300ff117b82 */ /* 0x000f220000000800 */
[----:B---3--:R-:W-:Y:S01]  /*25e0*/  IMAD.HI.U32 R19, R0, R5, RZ ;  /* 0x0000000500137227 */ /* 0x008fe200078e00ff */
[----:B------:R-:W-:-:S03]  /*25f0*/  ISETP.NE.AND P0, PT, R4, 0x1, PT ;  /* 0x000000010400780c */ /* 0x000fc60003f05270 */
[----:B------:R-:W-:-:S03]  /*2600*/  IMAD.HI.U32 R5, R9, R5, RZ ;  /* 0x0000000509057227 */ /* 0x000fc600078e00ff */
[----:B------:R-:W3:Y:S01]  /*2610*/  LDC.64 R2, c[0x0][0xf28] ;  /* 0x0003ca00ff027b82 */ /* 0x000ee20000000a00 */
[----:B-1----:R-:W-:-:S04]  /*2620*/  IMAD.HI.U32 R20, R8, R6, RZ ;  /* 0x0000000608147227 */ /* 0x002fc800078e00ff */
[----:B------:R-:W-:Y:S01]  /*2630*/  IMAD.HI.U32 R21, R10, R6, RZ ;  /* 0x000000060a157227 */ /* 0x000fe200078e00ff */
[----:B------:R-:W-:Y:S02]  /*2640*/  SHF.R.U32.HI R20, RZ, R7, R20 ;  /* 0x00000007ff147219 */ /* 0x000fe40000011614 */
[-C--:B--2---:R-:W-:Y:S02]  /*2650*/  SHF.R.U32.HI R19, RZ, R16.reuse, R19 ;  /* 0x00000010ff137219 */ /* 0x084fe40000011613 */
[----:B------:R-:W-:Y:S02]  /*2660*/  SHF.R.U32.HI R5, RZ, R16, R5 ;  /* 0x00000010ff057219 */ /* 0x000fe40000011605 */
[----:B------:R-:W-:Y:S02]  /*2670*/  SEL R19, R0, R19, !P0 ;  /* 0x0000001300137207 */ /* 0x000fe40004000000 */
[----:B------:R-:W-:Y:S02]  /*2680*/  SHF.R.U32.HI R21, RZ, R7, R21 ;  /* 0x00000007ff157219 */ /* 0x000fe40000011615 */
[----:B----4-:R-:W-:-:S02]  /*2690*/  ISETP.NE.AND P1, PT, R17, 0x1, PT ;  /* 0x000000011100780c */ /* 0x010fc40003f25270 */
[----:B------:R-:W-:Y:S02]  /*26a0*/  SEL R5, R9, R5, !P0 ;  /* 0x0000000509057207 */ /* 0x000fe40004000000 */
[----:B------:R-:W-:Y:S02]  /*26b0*/  SEL R20, R8, R20, !P1 ;  /* 0x0000001408147207 */ /* 0x000fe40004800000 */
[----:B------:R-:W-:Y:S01]  /*26c0*/  SEL R21, R10, R21, !P1 ;  /* 0x000000150a157207 */ /* 0x000fe20004800000 */
[----:B---3--:R-:W-:-:S04]  /*26d0*/  IMAD.HI.U32 R18, R19, R2, RZ ;  /* 0x0000000213127227 */ /* 0x008fc800078e00ff */
        /* <DEDUP_REMOVED lines=12> */
[----:B------:R-:W-:Y:S02]  /*27a0*/  @!P0 SHF.R.U32.HI R3, RZ, R3, R7 ;  /* 0x00000003ff038219 */ /* 0x000fe40000011607 */
[----:B------:R-:W-:Y:S01]  /*27b0*/  IADD3 R7, PT, PT, -R5, RZ, RZ ;  /* 0x000000ff05077210 */ /* 0x000fe20007ffe1ff */
[----:B------:R-:W-:Y:S01]  /*27c0*/  IMAD R2, R40, R2, R5 ;  /* 0x0000000228027224 */ /* 0x000fe200078e0205 */
[----:B------:R-:W-:-:S03]  /*27d0*/  @!P0 SEL R3, R21, R3, !P3 ;  /* 0x0000000315038207 */ /* 0x000fc60005800000 */
[----:B------:R-:W-:Y:S02]  /*27e0*/  IMAD R7, R4, R7, R9 ;  /* 0x0000000704077224 */ /* 0x000fe400078e0209 */
[--C-:B------:R-:W-:Y:S02]  /*27f0*/  @!P0 IMAD.IADD R6, R6, 0x1, -R3.reuse ;  /* 0x0000000106068824 */ /* 0x100fe400078e0a03 */
[----:B------:R-:W-:Y:S01]  /*2800*/  @!P0 IMAD R3, R2, R20, R3 ;  /* 0x0000001402038224 */ /* 0x000fe200078e0203 */
[----:B------:R-:W-:Y:S01]  /*2810*/  IADD3 R2, PT, PT, -R21, RZ, RZ ;  /* 0x000000ff15027210 */ /* 0x000fe20007ffe1ff */
[----:B------:R-:W-:Y:S02]  /*2820*/  @!P0 IMAD R5, R40, R6, R21 ;  /* 0x0000000628058224 */ /* 0x000fe400078e0215 */
[----:B------:R-:W-:Y:S02]  /*2830*/  @!P0 IMAD.MOV.U32 R21, RZ, RZ, R3 ;  /* 0x000000ffff158224 */ /* 0x000fe400078e0003 */
[----:B------:R-:W-:-:S02]  /*2840*/  IMAD R2, R17, R2, R10 ;  /* 0x0000000211027224 */ /* 0x000fc400078e020a */
[----:B------:R-:W-:Y:S02]  /*2850*/  IMAD R9, R5, R4, R7 ;  /* 0x0000000405097224 */ /* 0x000fe400078e0207 */
[----:B------:R-:W-:Y:S02]  /*2860*/  IMAD R10, R21, R17, R2 ;  /* 0x00000011150a7224 */ /* 0x000fe400078e0202 */
.L_x_44:
[----:B------:R-:W1:Y:S02]  /*2870*/  LDCU UR4, c[0x0][0xf30] ;  /* 0x0001e600ff0477ac */ /* 0x000e640008000800 */
[----:B-1----:R-:W-:-:S09]  /*2880*/  UISETP.NE.AND UP0, UPT, UR4, 0x1, UPT ;  /* 0x000000010400788c */ /* 0x002fd2000bf05270 */
[----:B------:R-:W-:Y:S05]  /*2890*/  BRA.U UP0, `(.L_x_45) ;  /* 0x0000000100407547 */ /* 0x000fea000b800000 */
[----:B------:R-:W1:Y:S08]  /*28a0*/  LDC.64 R4, c[0x0][0xf10] ;  /* 0x0003c400ff047b82 */ /* 0x000e700000000a00 */
[----:B------:R-:W2:Y:S08]  /*28b0*/  LDC.64 R2, c[0x0][0xf18] ;  /* 0x0003c600ff027b82 */ /* 0x000eb00000000a00 */
[----:B------:R-:W4:Y:S08]  /*28c0*/  LDC R6, c[0x0][0xf20] ;  /* 0x0003c800ff067b82 */ /* 0x000f300000000800 */
[----:B------:R-:W3:Y:S01]  /*28d0*/  LDC R7, c[0x0][0xf0c] ;  /* 0x0003c300ff077b82 */ /* 0x000ee20000000800 */
[----:B-1----:R-:W-:-:S05]  /*28e0*/  IMAD.HI.U32 R4, R10, R4, RZ ;  /* 0x000000040a047227 */ /* 0x002fca00078e00ff */
[----:B------:R-:W-:Y:S01]  /*28f0*/  SHF.R.U32.HI R4, RZ, R5, R4 ;  /* 0x00000005ff047219 */ /* 0x000fe20000011604 */
[----:B--2---:R-:W-:Y:S01]  /*2900*/  IMAD.HI.U32 R3, R9, R3, RZ ;  /* 0x0000000309037227 */ /* 0x004fe200078e00ff */
[----:B------:R-:W-:-:S04]  /*2910*/  ISETP.NE.AND P0, PT, R2, 0x1, PT ;  /* 0x000000010200780c */ /* 0x000fc80003f05270 */
[----:B----4-:R-:W-:-:S04]  /*2920*/  SHF.R.U32.HI R3, RZ, R6, R3 ;  /* 0x00000006ff037219 */ /* 0x010fc80000011603 */
[----:B------:R-:W-:Y:S02]  /*2930*/  SEL R3, R9, R3, !P0 ;  /* 0x0000000309037207 */ /* 0x000fe40004000000 */
[----:B---3--:R-:W-:-:S04]  /*2940*/  ISETP.NE.AND P1, PT, R7, 0x1, PT ;  /* 0x000000010700780c */ /* 0x008fc80003f25270 */
[----:B------:R-:W-:-:S05]  /*2950*/  SEL R4, R10, R4, !P1 ;  /* 0x000000040a047207 */ /* 0x000fca0004800000 */
[----:B------:R-:W-:Y:S02]  /*2960*/  IMAD.IADD R5, R3, 0x1, -R4 ;  /* 0x0000000103057824 */ /* 0x000fe400078e0a04 */
[----:B------:R-:W-:Y:S02]  /*2970*/  IMAD.IADD R3, R4, 0x1, -R3 ;  /* 0x0000000104037824 */ /* 0x000fe400078e0a03 */
[----:B------:R-:W-:Y:S02]  /*2980*/  IMAD R10, R5, R7, R10 ;  /* 0x00000007050a7224 */ /* 0x000fe400078e020a */
[----:B------:R-:W-:-:S07]  /*2990*/  IMAD R9, R3, R2, R9 ;  /* 0x0000000203097224 */ /* 0x000fce00078e0209 */
.L_x_45:
[----:B------:R-:W-:Y:S01]  /*29a0*/  VIADD R14, R14, 0x1 ;  /* 0x000000010e0e7836 */ /* 0x000fe20000000000 */
[----:B------:R-:W-:Y:S01]  /*29b0*/  PLOP3.LUT P1, PT, PT, PT, PT, 0x80, 0x8 ;  /* 0x000000000008781c */ /* 0x000fe20003f2f070 */
[----:B------:R-:W-:Y:S02]  /*29c0*/  IMAD.IADD R2, R10, 0x1, R87 ;  /* 0x000000010a027824 */ /* 0x000fe400078e0257 */
[----:B------:R-:W-:Y:S01]  /*29d0*/  IMAD.IADD R24, R9, 0x1, R86 ;  /* 0x0000000109187824 */ /* 0x000fe200078e0256 */
[----:B------:R-:W-:Y:S02]  /*29e0*/  ISETP.NE.AND P0, PT, R14, 0x2, PT ;  /* 0x000000020e00780c */ /* 0x000fe40003f05270 */
[----:B------:R-:W-:Y:S02]  /*29f0*/  R2UR UR20, R2 ;  /* 0x00000000021472ca */ /* 0x000fe400000e0000 */
[----:B------:R-:W-:Y:S02]  /*2a00*/  SEL R2, RZ, 0x1, P0 ;  /* 0x00000001ff027807 */ /* 0x000fe40000000000 */
[----:B------:R-:W-:-:S02]  /*2a10*/  SEL R14, R14, RZ, P0 ;  /* 0x000000ff0e0e7207 */ /* 0x000fc40000000000 */
[----:B------:R-:W-:Y:S01]  /*2a20*/  LOP3.LUT R13, R13, R2, RZ, 0x3c, !PT ;  /* 0x000000020d0d7212 */ /* 0x000fe200078e3cff */
[----:B------:R-:W-:Y:S08]  /*2a30*/  @P2 BRA `(.L_x_46) ;  /* 0xffffffec00482947 */ /* 0x000ff0000383ffff */
[----:B------:R-:W-:Y:S01]  /*2a40*/  UIADD3 UR7, UPT, UPT, UR7, 0x20, URZ ;  /* 0x0000002007077890 */ /* 0x000fe2000fffe0ff */
[----:B------:R-:W-:-:S03]  /*2a50*/  SHF.L.U32 R2, R15, 0x1f, RZ ;  /* 0x0000001f0f027819 */ /* 0x000fc600000006ff */
[----:B------:R-:W-:-:S09]  /*2a60*/  ULEA UR4, UR29, UR7, 0x3 ;  /* 0x000000071d047291 */ /* 0x000fd2000f8e18ff */
[----:B------:R-:W1:Y:S02]  /*2a70*/  SYNCS.PHASECHK.TRANS64.TRYWAIT P0, [UR4], R2 ;  /* 0x00000002ff0075a7 */ /* 0x000e640008001104 */
[----:B-1----:R-:W-:Y:S05]  /*2a80*/  @!P0 BRA `(.L_x_47) ;  /* 0x0000005c00e88947 */ /* 0x002fea0003800000 */
.L_x_131:
[----:B------:R-:W-:-:S04]  /*2a90*/  UIADD3 UR4, UPT, UPT, UR29, 0x1, URZ ;  /* 0x000000011d047890 */ /* 0x000fc8000fffe0ff */
[----:B------:R-:W-:-:S04]  /*2aa0*/  UISETP.NE.AND UP0, UPT, UR4, 0x4, UPT ;  /* 0x000000040400788c */ /* 0x000fc8000bf05270 */
[----:B------:R-:W-:Y:S02]  /*2ab0*/  USEL UR6, URZ, 0x1, UP0 ;  /* 0x00000001ff067887 */ /* 0x000fe40008000000 */
[----:B------:R-:W-:-:S04]  /*2ac0*/  USEL UR4, UR4, URZ, UP0 ;  /* 0x000000ff04047287 */ /* 0x000fc80008000000 */
[----:B------:R-:W-:Y:S01]  /*2ad0*/  ULEA UR5, UR4, UR7, 0x3 ;  /* 0x0000000704057291 */ /* 0x000fe2000f8e18ff */
[----:B-1----:R-:W-:-:S04]  /*2ae0*/  LOP3.LUT R2, R15, UR6, RZ, 0x3c, !PT ;  /* 0x000000060f027c12 */ /* 0x002fc8000f8e3cff */
[----:B------:R-:W-:-:S04]  /*2af0*/  SHF.L.U32 R3, R2, 0x1f, RZ ;  /* 0x0000001f02037819 */ /* 0x000fc800000006ff */
[----:B------:R-:W1:Y:S02]  /*2b00*/  SYNCS.PHASECHK.TRANS64.TRYWAIT P0, [UR5], R3 ;  /* 0x00000003ff0075a7 */ /* 0x000e640008001105 */
[----:B-1----:R-:W-:Y:S05]  /*2b10*/  @!P0 BRA `(.L_x_48) ;  /* 0x0000005c00dc8947 */ /* 0x002fea0003800000 */
.L_x_133:
[----:B------:R-:W-:-:S04]  /*2b20*/  UIADD3 UR4, UPT, UPT, UR4, 0x1, URZ ;  /* 0x0000000104047890 */ /* 0x000fc8000fffe0ff */
[----:B------:R-:W-:-:S04]  /*2b30*/  UISETP.NE.AND UP0, UPT, UR4, 0x4, UPT ;  /* 0x000000040400788c */ /* 0x000fc8000bf05270 */
[----:B------:R-:W-:Y:S02]  /*2b40*/  USEL UR6, URZ, 0x1, UP0 ;  /* 0x00000001ff067887 */ /* 0x000fe40008000000 */
[----:B------:R-:W-:-:S04]  /*2b50*/  USEL UR4, UR4, URZ, UP0 ;  /* 0x000000ff04047287 */ /* 0x000fc80008000000 */
[----:B------:R-:W-:Y:S01]  /*2b60*/  ULEA UR5, UR4, UR7, 0x3 ;  /* 0x0000000704057291 */ /* 0x000fe2000f8e18ff */
[----:B------:R-:W-:-:S04]  /*2b70*/  LOP3.LUT R2, R2, UR6, RZ, 0x3c, !PT ;  /* 0x0000000602027c12 */ /* 0x000fc8000f8e3cff */
[----:B-1----:R-:W-:-:S04]  /*2b80*/  SHF.L.U32 R3, R2, 0x1f, RZ ;  /* 0x0000001f02037819 */ /* 0x002fc800000006ff */
[----:B------:R-:W1:Y:S02]  /*2b90*/  SYNCS.PHASECHK.TRANS64.TRYWAIT P0, [UR5], R3 ;  /* 0x00000003ff0075a7 */ /* 0x000e640008001105 */
[----:B-1----:R-:W-:Y:S05]  /*2ba0*/  @!P0 BRA `(.L_x_49) ;  /* 0x0000005c00d08947 */ /* 0x002fea0003800000 */
.L_x_135:
[----:B------:R-:W-:-:S04]  /*2bb0*/  UIADD3 UR4, UPT, UPT, UR4, 0x1, URZ ;  /* 0x0000000104047890 */ /* 0x000fc8000fffe0ff */
[----:B------:R-:W-:-:S04]  /*2bc0*/  UISETP.NE.AND UP0, UPT, UR4, 0x4, UPT ;  /* 0x000000040400788c */ /* 0x000fc8000bf05270 */
[----:B------:R-:W-:Y:S02]  /*2bd0*/  USEL UR5, URZ, 0x1, UP0 ;  /* 0x00000001ff057887 */ /* 0x000fe40008000000 */
[----:B------:R-:W-:-:S04]  /*2be0*/  USEL UR4, UR4, URZ, UP0 ;  /* 0x000000ff04047287 */ /* 0x000fc80008000000 */
[----:B------:R-:W-:Y:S01]  /*2bf0*/  ULEA UR4, UR4, UR7, 0x3 ;  /* 0x0000000704047291 */ /* 0x000fe2000f8e18ff */
[----:B------:R-:W-:-:S04]  /*2c00*/  LOP3.LUT R2, R2, UR5, RZ, 0x3c, !PT ;  /* 0x0000000502027c12 */ /* 0x000fc8000f8e3cff */
[----:B------:R-:W-:Y:S01]  /*2c10*/  SHF.L.U32 R2, R2, 0x1f, RZ ;  /* 0x0000001f02027819 */ /* 0x000fe200000006ff */
[----:B-1-3--:R-:W-:-:S07]  /*2c20*/  IMAD.U32 R0, RZ, RZ, UR4 ;  /* 0x00000004ff007e24 */ /* 0x00afce000f8e00ff */
.L_x_50:
[----:B-1----:R1:W2:Y:S02]  /*2c30*/  SYNCS.PHASECHK.TRANS64.TRYWAIT P0, [R0+URZ], R2 ;  /* 0x00000002000075a7 */ /* 0x0022a400080011ff */
[----:B--2---:R-:W-:Y:S05]  /*2c40*/  @!P0 NANOSLEEP.SYNCS 0x989680 ;  /* 0x009896800000895d */ /* 0x004fea0003900000 */
[----:B------:R-:W2:Y:S02]  /*2c50*/  @!P0 SYNCS.PHASECHK.TRANS64 P0, [R0+URZ], R2 ;  /* 0x00000002000085a7 */ /* 0x000ea400080010ff */
[----:B--2---:R-:W-:Y:S05]  /*2c60*/  @P0 EXIT ;  /* 0x000000000000094d */ /* 0x004fea0003800000 */
[----:B------:R-:W-:Y:S05]  /*2c70*/  BRA `(.L_x_50) ;  /* 0xfffffffc00ec7947 */ /* 0x000fea000383ffff */
.L_x_22:
[----:B------:R-:W-:-:S04]  /*2c80*/  UISETP.NE.AND UP0, UPT, UR60, URZ, UPT ;  /* 0x000000ff3c00728c */ /* 0x000fc8000bf05270 */
[----:B------:R-:W-:-:S09]  /*2c90*/  UISETP.NE.OR UP0, UPT, UR14, 0x1, UP0 ;  /* 0x000000010e00788c */ /* 0x000fd20008705670 */
[----:B------:R-:W-:Y:S05]  /*2ca0*/  BRA.U UP0, `(.L_x_51) ;  /* 0x00000005004c7547 */ /* 0x000fea000b800000 */
[----:B------:R-:W-:Y:S01]  /*2cb0*/  HFMA2 R11, -RZ, RZ, 0, 0 ;  /* 0x00000000ff0b7431 */ /* 0x000fe200000001ff */
[----:B------:R-:W-:Y:S01]  /*2cc0*/  ISETP.GE.U32.AND P2, PT, R10, 0x2, PT ;  /* 0x000000020a00780c */ /* 0x000fe20003f46070 */
[----:B------:R-:W-:Y:S01]  /*2cd0*/  IMAD.MOV.U32 R12, RZ, RZ, 0x1 ;  /* 0x00000001ff0c7424 */ /* 0x000fe200078e00ff */
[----:B------:R-:W-:Y:S01]  /*2ce0*/  CS2R R8, SRZ ;  /* 0x0000000000087805 */ /* 0x000fe2000001ff00 */
[----:B------:R-:W-:Y:S01]  /*2cf0*/  IMAD.MOV.U32 R3, RZ, RZ, RZ ;  /* 0x000000ffff037224 */ /* 0x000fe200078e00ff */
[----:B------:R-:W-:Y:S01]  /*2d00*/  UMOV UR6, 0x400 ;  /* 0x0000040000067882 */ /* 0x000fe20000000000 */
[----:B------:R-:W-:Y:S01]  /*2d10*/  UMOV UR5, URZ ;  /* 0x000000ff00057c82 */ /* 0x000fe20008000000 */
[----:B------:R-:W-:-:S12]  /*2d20*/  ULEA UR6, UR60, UR6, 0x18 ;  /* 0x000000063c067291 */ /* 0x000fd8000f8ec0ff */
.L_x_55:
[----:B------:R-:W-:Y:S02]  /*2d30*/  LEA R0, R3, UR6, 0x3 ;  /* 0x0000000603007c11 */ /* 0x000fe4000f8e18ff */
[----:B------:R-:W-:-:S03]  /*2d40*/  SHF.L.U32 R4, R8, 0x1f, RZ ;  /* 0x0000001f08047819 */ /* 0x000fc600000006ff */
[----:B------:R-:W-:Y:S01]  /*2d50*/  VIADD R5, R0, 0xd0 ;  /* 0x000000d000057836 */ /* 0x000fe20000000000 */
[----:B------:R-:W1:Y:S02]  /*2d60*/  SYNCS.PHASECHK.TRANS64.TRYWAIT P0, [R0+URZ+0xc0], R4 ;  /* 0x0000c004000075a7 */ /* 0x000e6400080011ff */
[----:B-1----:R-:W-:Y:S05]  /*2d70*/  @!P0 BRA `(.L_x_52) ;  /* 0x0000005c00748947 */ /* 0x002fea0003800000 */
.L_x_136:
[----:B------:R-:W-:Y:S01]  /*2d80*/  ULEA UR4, UR5, UR6, 0x3 ;  /* 0x0000000605047291 */ /* 0x000fe2000f8e18ff */
[----:B-1----:R-:W-:Y:S01]  /*2d90*/  PRMT R0, RZ, 0x654, R5 ;  /* 0x00000654ff007816 */ /* 0x002fe20000000005 */
[----:B------:R-:W-:Y:S01]  /*2da0*/  @!P2 IMAD.MOV.U32 R4, RZ, RZ, 0x10 ;  /* 0x00000010ff04a424 */ /* 0x000fe200078e00ff */
[----:B------:R-:W-:Y:S01]  /*2db0*/  SHF.L.U32 R5, R12, 0x1f, RZ ;  /* 0x0000001f0c057819 */ /* 0x000fe200000006ff */
[----:B------:R-:W-:Y:S01]  /*2dc0*/  UIADD3 UR7, UPT, UPT, UR4, 0x80, URZ ;  /* 0x0000008004077890 */ /* 0x000fe2000fffe0ff */
[----:B------:R1:W-:Y:S05]  /*2dd0*/  SYNCS.ARRIVE.TRANS64.RED.A1T0 RZ, [R0+URZ], RZ ;  /* 0x000000ff00ff79a7 */ /* 0x0003ea00081004ff */
[----:B------:R-:W-:Y:S01]  /*2de0*/  IMAD.U32 R6, RZ, RZ, UR7 ;  /* 0x00000007ff067e24 */ /* 0x000fe2000f8e00ff */
[----:B------:R-:W2:Y:S04]  /*2df0*/  SYNCS.PHASECHK.TRANS64.TRYWAIT P0, [UR4+0x90], R5 ;  /* 0x00009005ff0075a7 */ /* 0x000ea80008001104 */
[----:B------:R-:W-:Y:S01]  /*2e00*/  PRMT R6, R10, 0x654, R6 ;  /* 0x000006540a067816 */ /* 0x000fe20000000006 */
[----:B-12---:R-:W-:Y:S06]  /*2e10*/  @!P0 BRA `(.L_x_53) ;  /* 0x0000005c00608947 */ /* 0x006fec0003800000 */
.L_x_138:
[----:B------:R-:W-:Y:S01]  /*2e20*/  ULEA UR8, UR5, UR6, 0x4 ;  /* 0x0000000605087291 */ /* 0x000fe2000f8e20ff */
[----:B------:R-:W-:Y:S01]  /*2e30*/  SEL R2, R6, R2, !P2 ;  /* 0x0000000206027207 */ /* 0x000fe20005000000 */
[----:B------:R-:W-:Y:S01]  /*2e40*/  UIADD3 UR9, UPT, UPT, UR4, 0x80, URZ ;  /* 0x0000008004097890 */ /* 0x000fe2000fffe0ff */
[----:B-1----:R-:W-:Y:S01]  /*2e50*/  LEA R0, R11, UR6, 0x3 ;  /* 0x000000060b007c11 */ /* 0x002fe2000f8e18ff */
[----:B------:R-:W-:Y:S01]  /*2e60*/  UIADD3 UR8, UPT, UPT, UR8, 0xf0, URZ ;  /* 0x000000f008087890 */ /* 0x000fe2000fffe0ff */
[----:B------:R1:W-:Y:S01]  /*2e70*/  @!P2 SYNCS.ARRIVE.TRANS64.RED RZ, [R2+URZ], R4 ;  /* 0x0000000402ffa9a7 */ /* 0x0003e200080004ff */
[----:B------:R-:W-:Y:S01]  /*2e80*/  UIADD3 UR4, UPT, UPT, UR5, 0x1, URZ ;  /* 0x0000000105047890 */ /* 0x000fe2000fffe0ff */
[----:B------:R-:W-:-:S03]  /*2e90*/  VIADD R3, R3, 0x1 ;  /* 0x0000000103037836 */ /* 0x000fc60000000000 */
[----:B------:R-:W-:Y:S02]  /*2ea0*/  UISETP.NE.AND UP0, UPT, UR4, 0x2, UPT ;  /* 0x000000020400788c */ /* 0x000fe4000bf05270 */
[----:B------:R-:W-:Y:S01]  /*2eb0*/  ISETP.NE.AND P0, PT, R3, 0x2, PT ;  /* 0x000000020300780c */ /* 0x000fe20003f05270 */
[----:B------:R-:W-:Y:S06]  /*2ec0*/  UGETNEXTWORKID.BROADCAST [UR8], [UR9] ;  /* 0x00000000080073ca */ /* 0x000fec0008000100 */
[----:B------:R-:W-:Y:S02]  /*2ed0*/  USEL UR7, URZ, 0x1, UP0 ;  /* 0x00000001ff077887 */ /* 0x000fe40008000000 */
[----:B------:R-:W-:-:S04]  /*2ee0*/  USEL UR5, UR4, URZ, UP0 ;  /* 0x000000ff04057287 */ /* 0x000fc80008000000 */
[----:B------:R-:W-:Y:S02]  /*2ef0*/  LOP3.LUT R12, R12, UR7, RZ, 0x3c, !PT ;  /* 0x000000070c0c7c12 */ /* 0x000fe4000f8e3cff */
[----:B-1----:R-:W-:-:S04]  /*2f00*/  SHF.L.U32 R4, R9, 0x1f, RZ ;  /* 0x0000001f09047819 */ /* 0x002fc800000006ff */
[----:B------:R-:W1:Y:S02]  /*2f10*/  SYNCS.PHASECHK.TRANS64.TRYWAIT P1, [R0+URZ+0x80], R4 ;  /* 0x00008004000075a7 */ /* 0x000e6400080211ff */
[----:B-1----:R-:W-:Y:S05]  /*2f20*/  @!P1 BRA `(.L_x_54) ;  /* 0x0000005c00349947 */ /* 0x002fea0003800000 */
.L_x_139:
[----:B-1----:R-:W-:Y:S01]  /*2f30*/  LEA R4, R11, UR6, 0x4 ;  /* 0x000000060b047c11 */ /* 0x002fe2000f8e20ff */
[----:B------:R-:W-:Y:S01]  /*2f40*/  VIADD R0, R0, 0x90 ;  /* 0x0000009000007836 */ /* 0x000fe20000000000 */
[----:B------:R-:W-:Y:S01]  /*2f50*/  SEL R3, R3, RZ, P0 ;  /* 0x000000ff03037207 */ /* 0x000fe20000000000 */
[----:B------:R-:W-:-:S03]  /*2f60*/  VIADD R11, R11, 0x1 ;  /* 0x000000010b0b7836 */ /* 0x000fc60000000000 */
[----:B------:R-:W1:Y:S01]  /*2f70*/  LDS.128 R4, [R4+0xf0] ;  /* 0x0000f00004047984 */ /* 0x000e620000000c00 */
[----:B------:R-:W-:Y:S02]  /*2f80*/  PRMT R0, RZ, 0x654, R0 ;  /* 0x00000654ff007816 */ /* 0x000fe40000000000 */
[C---:B------:R-:W-:Y:S01]  /*2f90*/  ISETP.NE.AND P1, PT, R11.reuse, 0x2, PT ;  /* 0x000000020b00780c */ /* 0x040fe20003f25270 */
[----:B------:R-:W-:Y:S01]  /*2fa0*/  @!PT LDS RZ, [RZ] ;  /* 0x00000000fffff984 */ /* 0x000fe20000000800 */
[----:B------:R-:W-:Y:S01]  /*2fb0*/  @!PT LDS RZ, [RZ] ;  /* 0x00000000fffff984 */ /* 0x000fe20000000800 */
[----:B------:R-:W-:Y:S01]  /*2fc0*/  @!PT LDS RZ, [RZ] ;  /* 0x00000000fffff984 */ /* 0x000fe20000000800 */
[----:B------:R-:W-:Y:S01]  /*2fd0*/  @!PT LDS RZ, [RZ] ;  /* 0x00000000fffff984 */ /* 0x000fe20000000800 */
[----:B------:R2:W-:Y:S06]  /*2fe0*/  MEMBAR.ALL.CTA ;  /* 0x0000000000007992 */ /* 0x0005ec0000008000 */
[----:B--2---:R-:W2:Y:S01]  /*2ff0*/  FENCE.VIEW.ASYNC.S ;  /* 0x00000000000073c6 */ /* 0x004ea20000000000 */
[----:B------:R-:W-:Y:S01]  /*3000*/  SEL R11, R11, RZ, P1 ;  /* 0x000000ff0b0b7207 */ /* 0x000fe20000800000 */
[----:B--2---:R2:W-:Y:S01]  /*3010*/  SYNCS.ARRIVE.TRANS64.RED.A1T0 RZ, [R0+URZ], RZ ;  /* 0x000000ff00ff79a7 */ /* 0x0045e200081004ff */
[----:B-1----:R-:W-:-:S02]  /*3020*/  LOP3.LUT P3, RZ, R6, 0x1, RZ, 0xc0, !PT ;  /* 0x0000000106ff7812 */ /* 0x002fc4000786c0ff */
[----:B------:R-:W-:-:S04]  /*3030*/  SEL R4, RZ, 0x1, P1 ;  /* 0x00000001ff047807 */ /* 0x000fc80000800000 */
[----:B------:R-:W-:Y:S02]  /*3040*/  LOP3.LUT R9, R9, R4, RZ, 0x3c, !PT ;  /* 0x0000000409097212 */ /* 0x000fe400078e3cff */
[----:B--2---:R-:W-:-:S04]  /*3050*/  SEL R0, RZ, 0x1, P0 ;  /* 0x00000001ff007807 */ /* 0x004fc80000000000 */
[----:B------:R-:W-:Y:S01]  /*3060*/  LOP3.LUT R8, R8, R0, RZ, 0x3c, !PT ;  /* 0x0000000008087212 */ /* 0x000fe200078e3cff */
[----:B------:R-:W-:Y:S06]  /*3070*/  @P3 BRA `(.L_x_55) ;  /* 0xfffffffc002c3947 */ /* 0x000fec000383ffff */
[----:B------:R-:W-:Y:S01]  /*3080*/  ULEA UR4, UR5, UR6, 0x3 ;  /* 0x0000000605047291 */ /* 0x000fe2000f8e18ff */
[----:B------:R-:W-:-:S08]  /*3090*/  SHF.L.U32 R2, R12, 0x1f, RZ ;  /* 0x0000001f0c027819 */ /* 0x000fd000000006ff */
[----:B------:R-:W1:Y:S02]  /*30a0*/  SYNCS.PHASECHK.TRANS64 P0, [UR4+0x90], R2 ;  /* 0x00009002ff0075a7 */ /* 0x000e640008001004 */
[----:B-1----:R-:W-:Y:S05]  /*30b0*/  @P0 BRA `(.L_x_56) ;  /* 0x0000000000080947 */ /* 0x002fea0003800000 */
[----:B------:R-:W1:Y:S02]  /*30c0*/  SYNCS.PHASECHK.TRANS64.TRYWAIT P0, [UR4+0x90], R2 ;  /* 0x00009002ff0075a7 */ /* 0x000e640008001104 */
[----:B-1----:R-:W-:Y:S05]  /*30d0*/  @!P0 BRA `(.L_x_57) ;  /* 0x0000005800dc8947 */ /* 0x002fea0003800000 */
.L_x_56:
[----:B------:R-:W-:-:S04]  /*30e0*/  UIADD3 UR7, UPT, UPT, UR5, 0x1, URZ ;  /* 0x0000000105077890 */ /* 0x000fc8000fffe0ff */
[----:B------:R-:W-:-:S04]  /*30f0*/  UISETP.NE.AND UP0, UPT, UR7, 0x2, UPT ;  /* 0x000000020700788c */ /* 0x000fc8000bf05270 */
[----:B------:R-:W-:Y:S02]  /*3100*/  USEL UR8, URZ, 0x1, UP0 ;  /* 0x00000001ff087887 */ /* 0x000fe40008000000 */
[----:B------:R-:W-:-:S04]  /*3110*/  USEL UR7, UR7, URZ, UP0 ;  /* 0x000000ff07077287 */ /* 0x000fc80008000000 */
[----:B------:R-:W-:Y:S01]  /*3120*/  ULEA UR7, UR7, UR6, 0x3 ;  /* 0x0000000607077291 */ /* 0x000fe2000f8e18ff */
[----:B-1----:R-:W-:-:S04]  /*3130*/  LOP3.LUT R2, R12, UR8, RZ, 0x3c, !PT ;  /* 0x000000080c027c12 */ /* 0x002fc8000f8e3cff */
[----:B------:R-:W-:-:S04]  /*3140*/  SHF.L.U32 R0, R2, 0x1f, RZ ;  /* 0x0000001f02007819 */ /* 0x000fc800000006ff */
[----:B------:R-:W1:Y:S02]  /*3150*/  SYNCS.PHASECHK.TRANS64 P0, [UR7+0x90], R0 ;  /* 0x00009000ff0075a7 */ /* 0x000e640008001007 */
[----:B-1----:R-:W-:Y:S05]  /*3160*/  @P0 EXIT ;  /* 0x000000000000094d */ /* 0x002fea0003800000 */
[----:B------:R-:W-:Y:S02]  /*3170*/  SHF.L.U32 R2, R2, 0x1f, RZ ;  /* 0x0000001f02027819 */ /* 0x000fe400000006ff */
[----:B------:R-:W-:-:S07]  /*3180*/  MOV R0, UR7 ;  /* 0x0000000700007c02 */ /* 0x000fce0008000f00 */
.L_x_58:
[----:B-1----:R1:W2:Y:S02]  /*3190*/  SYNCS.PHASECHK.TRANS64.TRYWAIT P0, [R0+URZ+0x90], R2 ;  /* 0x00009002000075a7 */ /* 0x0022a400080011ff */
[----:B--2---:R-:W-:Y:S05]  /*31a0*/  @!P0 NANOSLEEP.SYNCS 0x989680 ;  /* 0x009896800000895d */ /* 0x004fea0003900000 */
[----:B------:R-:W2:Y:S02]  /*31b0*/  @!P0 SYNCS.PHASECHK.TRANS64 P0, [R0+URZ+0x90], R2 ;  /* 0x00009002000085a7 */ /* 0x000ea400080010ff */
[----:B--2---:R-:W-:Y:S05]  /*31c0*/  @P0 EXIT ;  /* 0x000000000000094d */ /* 0x004fea0003800000 */
[----:B------:R-:W-:Y:S05]  /*31d0*/  BRA `(.L_x_58) ;  /* 0xfffffffc00ec7947 */ /* 0x000fea000383ffff */
.L_x_51:
[----:B------:R-:W-:Y:S05]  /*31e0*/  BRA.U UP3, `(.L_x_59) ;  /* 0x0000001903fc7547 */ /* 0x000fea000b800000 */
[----:B------:R-:W-:Y:S01]  /*31f0*/  UMOV UR4, 0x40 ;  /* 0x0000004000047882 */ /* 0x000fe20000000000 */
[----:B------:R-:W-:Y:S01]  /*3200*/  NOP ;  /* 0x0000000000007918 */ /* 0x000fe20000000000 */
[----:B------:R-:W-:Y:S01]  /*3210*/  ULEA UR5, UR60, UR4, 0x18 ;  /* 0x000000043c057291 */ /* 0x000fe2000f8ec0ff */
[----:B------:R-:W-:Y:S02]  /*3220*/  UMOV UR6, 0x400 ;  /* 0x0000040000067882 */ /* 0x000fe40000000000 */
[----:B------:R-:W-:-:S06]  /*3230*/  ULEA UR6, UR60, UR6, 0x18 ;  /* 0x000000063c067291 */ /* 0x000fcc000f8ec0ff */
[----:B------:R-:W1:Y:S02]  /*3240*/  LDS.U8 R0, [UR5+0x1c] ;  /* 0x00001c05ff007984 */ /* 0x000e640008000000 */
[----:B-1----:R-:W-:-:S13]  /*3250*/  ISETP.NE.AND P0, PT, R0, RZ, PT ;  /* 0x000000ff0000720c */ /* 0x002fda0003f05270 */
[----:B------:R-:W-:Y:S05]  /*3260*/  @P0 BRA `(.L_x_60) ;  /* 0x0000000000580947 */ /* 0x000fea0003800000 */
[----:B------:R-:W-:-:S13]  /*3270*/  ELECT P0, URZ, PT ;  /* 0x0000000000ff782f */ /* 0x000fda0003800000 */
[----:B------:R-:W-:Y:S05]  /*3280*/  @!P0 BRA `(.L_x_61) ;  /* 0x0000000000608947 */ /* 0x000fea0003800000 */
[----:B------:R-:W-:Y:S01]  /*3290*/  UMOV UR4, 0x10 ;  /* 0x0000001000047882 */ /* 0x000fe20000000000 */
[----:B------:R-:W-:Y:S01]  /*32a0*/  HFMA2 R0, -RZ, RZ, 0, 5.9604644775390625e-08 ;  /* 0x00000001ff007431 */ /* 0x000fe200000001ff */
[----:B------:R-:W-:-:S03]  /*32b0*/  MOV R2, 0xffff ;  /* 0x0000ffff00027802 */ /* 0x000fc60000000f00 */
[----:B------:R-:W-:Y:S04]  /*32c0*/  DEPBAR.LE SB1, 0x36 ;  /* 0x00009d800000791a */ /* 0x000fe80000000000 */
[----:B------:R-:W1:Y:S02]  /*32d0*/  UTCATOMSWS.FIND_AND_SET.ALIGN UP0, UR4, UR4 ;  /* 0x00000004000475e3 */ /* 0x000e640008000800 */
[----:B-1----:R-:W-:Y:S01]  /*32e0*/  MOV R3, UR4 ;  /* 0x0000000400037c02 */ /* 0x002fe20008000f00 */
[----:B------:R-:W-:Y:S06]  /*32f0*/  BRA.U UP0, `(.L_x_62) ;  /* 0x0000000100187547 */ /* 0x000fec000b800000 */
.L_x_63:
[----:B------:R-:W-:Y:S05]  /*3300*/  NANOSLEEP 0x64 ;  /* 0x000000640000795d */ /* 0x000fea0003800000 */
[----:B------:R-:W-:-:S05]  /*3310*/  UMOV UR4, 0x10 ;  /* 0x0000001000047882 */ /* 0x000fca0000000000 */
[----:B------:R-:W-:Y:S04]  /*3320*/  DEPBAR.LE SB1, 0x36 ;  /* 0x00009d800000791a */ /* 0x000fe80000000000 */
[----:B------:R-:W1:Y:S02]  /*3330*/  UTCATOMSWS.FIND_AND_SET.ALIGN UP0, UR4, UR4 ;  /* 0x00000004000475e3 */ /* 0x000e640008000800 */
[----:B-1----:R-:W-:Y:S01]  /*3340*/  MOV R3, UR4 ;  /* 0x0000000400037c02 */ /* 0x002fe20008000f00 */
[----:B------:R-:W-:Y:S05]  /*3350*/  BRA.U !UP0, `(.L_x_63) ;  /* 0xfffffffd08e87547 */ /* 0x000fea000b83ffff */
.L_x_62:
[-C--:B------:R-:W-:Y:S02]  /*3360*/  SHF.L.U32 R2, R2, R3.reuse, RZ ;  /* 0x0000000302027219 */ /* 0x080fe400000006ff */
[----:B------:R-:W-:Y:S01]  /*3370*/  SHF.L.U32 R0, R0, R3, RZ ;  /* 0x0000000300007219 */ /* 0x000fe200000006ff */
[----:B------:R-:W-:Y:S02]  /*3380*/  IMAD.SHL.U32 R3, R3, 0x20, RZ ;  /* 0x0000002003037824 */ /* 0x000fe400078e00ff */
[----:B------:R1:W-:Y:S04]  /*3390*/  ATOMS.OR RZ, [UR5+0x14], R2 ;  /* 0x00001402ffff798c */ /* 0x0003e8000b000005 */
[----:B------:R1:W-:Y:S04]  /*33a0*/  ATOMS.OR RZ, [UR5+0x18], R0 ;  /* 0x00001800ffff798c */ /* 0x0003e8000b000005 */
[----:B------:R1:W-:Y:S01]  /*33b0*/  STS [UR6+0x110], R3 ;  /* 0x00011003ff007988 */ /* 0x0003e20008000806 */
[----:B------:R-:W-:Y:S05]  /*33c0*/  BRA `(.L_x_61) ;  /* 0x0000000000107947 */ /* 0x000fea0003800000 */
.L_x_60:
[----:B------:R-:W-:Y:S02]  /*33d0*/  MOV R0, 0xffffffff ;  /* 0xffffffff00007802 */ /* 0x000fe40000000f00 */
[----:B------:R-:W-:-:S03]  /*33e0*/  MOV R2, 0x3410 ;  /* 0x0000341000027802 */ /* 0x000fc60000000f00 */
[----:B------:R1:W-:Y:S04]  /*33f0*/  STS [UR6+0x110], R0 ;  /* 0x00011000ff007988 */ /* 0x0003e80008000806 */
[----:B-1---5:R-:W-:Y:S05]  /*3400*/  CALL.REL.NOINC `($__internal_1_$__cuda_sm10x_tcgen05_guardrail_trap_phase_invalid_during_alloc) ;  /* 0x0000005c00887944 */ /* 0x022fea0003c00000 */
.L_x_61:
[----:B------:R-:W-:Y:S05]  /*3410*/  WARPSYNC.ALL ;  /* 0x0000000000007948 */ /* 0x000fea0003800000 */
[----:B------:R-:W2:Y:S01]  /*3420*/  S2UR UR4, SR_CgaCtaId ;  /* 0x00000000000479c3 */ /* 0x000ea20000008800 */
[----:B------:R-:W-:Y:S01]  /*3430*/  UMOV UR48, 0x400 ;  /* 0x0000040000307882 */ /* 0x000fe20000000000 */
[----:B------:R-:W-:-:S06]  /*3440*/  NOP ;  /* 0x0000000000007918 */ /* 0x000fcc0000000000 */
[----:B------:R-:W-:Y:S08]  /*3450*/  BAR.ARV 0x6, 0xa0 ;  /* 0x0182800000007b1d */ /* 0x000ff00000002000 */
[----:B------:R-:W3:Y:S01]  /*3460*/  LDC R8, c[0x0][0x370] ;  /* 0x0000dc00ff087b82 */ /* 0x000ee20000000800 */
[----:B------:R-:W-:Y:S01]  /*3470*/  LOP3.LUT R9, R9, 0xffff, RZ, 0xc0, !PT ;  /* 0x0000ffff09097812 */ /* 0x000fe200078ec0ff */
[----:B------:R-:W-:Y:S01]  /*3480*/  HFMA2 R14, -RZ, RZ, 0, 5.9604644775390625e-08 ;  /* 0x00000001ff0e7431 */ /* 0x000fe200000001ff */
[----:B------:R-:W-:Y:S01]  /*3490*/  CS2R R12, SRZ ;  /* 0x00000000000c7805 */ /* 0x000fe2000001ff00 */
[----:B------:R-:W-:Y:S01]  /*34a0*/  IMAD.MOV.U32 R11, RZ, RZ, RZ ;  /* 0x000000ffff0b7224 */ /* 0x000fe200078e00ff */
[----:B------:R-:W-:Y:S01]  /*34b0*/  R2UR UR49, R9 ;  /* 0x00000000093172ca */ /* 0x000fe200000e0000 */
[----:B------:R-:W-:Y:S01]  /*34c0*/  UMOV UR44, URZ ;  /* 0x000000ff002c7c82 */ /* 0x000fe20008000000 */
[----:B--2---:R-:W-:Y:S01]  /*34d0*/  ULEA UR48, UR4, UR48, 0x18 ;  /* 0x0000003004307291 */ /* 0x004fe2000f8ec0ff */
[----:B------:R-:W2:Y:S03]  /*34e0*/  LDCU UR4, c[0x0][0x38c] ;  /* 0x00007180ff0477ac */ /* 0x000ea60008000800 */
[----:B------:R-:W-:-:S02]  /*34f0*/  UIADD3 UR6, UPT, UPT, UR48, 0x6400, URZ ;  /* 0x0000640030067890 */ /* 0x000fc4000fffe0ff */
[----:B------:R-:W-:-:S03]  /*3500*/  UIADD3 UR5, UPT, UPT, UR48, 0x26400, URZ ;  /* 0x0002640030057890 */ /* 0x000fc6000fffe0ff */
[----:B-1----:R-:W1:Y:S01]  /*3510*/  LDS R0, [UR48+0x110] ;  /* 0x00011030ff007984 */ /* 0x002e620008000800 */
[----:B------:R-:W-:Y:S02]  /*3520*/  USHF.R.U32.HI UR10, URZ, 0x4, UR6 ;  /* 0x00000004ff0a7899 */ /* 0x000fe40008011606 */
[----:B------:R-:W-:Y:S02]  /*3530*/  USHF.R.U32.HI UR8, URZ, 0x4, UR5 ;  /* 0x00000004ff087899 */ /* 0x000fe40008011605 */
[----:B------:R-:W-:Y:S02]  /*3540*/  UIADD3 UR7, UPT, UPT, UR48, 0x37400, URZ ;  /* 0x0003740030077890 */ /* 0x000fe4000fffe0ff */
[----:B------:R-:W-:Y:S02]  /*3550*/  ULOP3.LUT UR10, UR10, 0x3fff, URZ, 0xc0, !UPT ;  /* 0x00003fff0a0a7892 */ /* 0x000fe4000f8ec0ff */
[----:B------:R-:W-:Y:S02]  /*3560*/  ULOP3.LUT UR8, UR8, 0x3fff, URZ, 0xc0, !UPT ;  /* 0x00003fff08087892 */ /* 0x000fe4000f8ec0ff */
[----:B--2---:R-:W-:-:S02]  /*3570*/  UIADD3 UR11, UPT, UPT, UR4, 0xff, URZ ;  /* 0x000000ff040b7890 */ /* 0x004fc4000fffe0ff */
[----:B------:R-:W-:Y:S02]  /*3580*/  UIADD3 UR4, UPT, UPT, UR48, 0x36400, URZ ;  /* 0x0003640030047890 */ /* 0x000fe4000fffe0ff */
[----:B------:R-:W-:Y:S02]  /*3590*/  USHF.R.S32.HI UR9, URZ, 0x1f, UR11 ;  /* 0x0000001fff097899 */ /* 0x000fe4000801140b */
[----:B------:R-:W-:Y:S02]  /*35a0*/  USHF.R.U32.HI UR6, URZ, 0x4, UR4 ;  /* 0x00000004ff067899 */ /* 0x000fe40008011604 */
[----:B------:R-:W-:Y:S02]  /*35b0*/  ULEA.HI UR4, UR9, UR11, URZ, 0x8 ;  /* 0x0000000b09047291 */ /* 0x000fe4000f8f40ff */
[----:B------:R-:W-:Y:S02]  /*35c0*/  USHF.R.U32.HI UR5, URZ, 0x4, UR7 ;  /* 0x00000004ff057899 */ /* 0x000fe40008011607 */
[----:B------:R-:W-:-:S02]  /*35d0*/  USHF.R.S32.HI UR12, URZ, 0x8, UR4 ;  /* 0x00000008ff0c7899 */ /* 0x000fc40008011404 */
[----:B------:R-:W-:Y:S02]  /*35e0*/  ULOP3.LUT UR4, UR10, 0x10000, URZ, 0xfc, !UPT ;  /* 0x000100000a047892 */ /* 0x000fe4000f8efcff */
[----:B------:R-:W-:Y:S02]  /*35f0*/  ULOP3.LUT UR7, UR8, 0x10000, URZ, 0xfc, !UPT ;  /* 0x0001000008077892 */ /* 0x000fe4000f8efcff */
[----:B------:R-:W-:Y:S01]  /*3600*/  ULOP3.LUT UR5, UR5, 0x3fff, URZ, 0xc0, !UPT ;  /* 0x00003fff05057892 */ /* 0x000fe2000f8ec0ff */
[----:B------:R-:W-:Y:S01]  /*3610*/  IMAD.U32 R16, RZ, RZ, UR12 ;  /* 0x0000000cff107e24 */ /* 0x000fe2000f8e00ff */
[----:B------:R-:W-:Y:S01]  /*3620*/  UISETP.LT.AND UP0, UPT, UR12, 0x1, UPT ;  /* 0x000000010c00788c */ /* 0x000fe2000bf01270 */
[----:B------:R-:W-:Y:S01]  /*3630*/  IMAD.U32 R18, RZ, RZ, UR4 ;  /* 0x00000004ff127e24 */ /* 0x000fe2000f8e00ff */
[----:B------:R-:W-:Y:S01]  /*3640*/  ULOP3.LUT UR6, UR6, 0x3fff, URZ, 0xc0, !UPT ;  /* 0x00003fff06067892 */ /* 0x000fe2000f8ec0ff */
[----:B------:R-:W-:Y:S01]  /*3650*/  IMAD.U32 R19, RZ, RZ, UR7 ;  /* 0x00000007ff137e24 */ /* 0x000fe2000f8e00ff */
[----:B------:R-:W-:-:S02]  /*3660*/  ULOP3.LUT UR4, UR5, 0x10000, URZ, 0xfc, !UPT ;  /* 0x0001000005047892 */ /* 0x000fc4000f8efcff */
[----:B------:R-:W-:Y:S02]  /*3670*/  USEL UR12, UR12, 0x1, !UP0 ;  /* 0x000000010c0c7887 */ /* 0x000fe4000c000000 */
[----:B------:R-:W-:Y:S01]  /*3680*/  ULOP3.LUT UR6, UR6, 0x10000, URZ, 0xfc, !UPT ;  /* 0x0001000006067892 */ /* 0x000fe2000f8efcff */
[----:B-1----:R-:W-:Y:S01]  /*3690*/  R2UR UR43, R0 ;  /* 0x00000000002b72ca */ /* 0x002fe200000e0000 */
[----:B------:R-:W-:Y:S01]  /*36a0*/  IMAD.U32 R21, RZ, RZ, UR4 ;  /* 0x00000004ff157e24 */ /* 0x000fe2000f8e00ff */
[----:B------:R-:W1:Y:S03]  /*36b0*/  LDC R0, c[0x0][0x374] ;  /* 0x0000dd00ff007b82 */ /* 0x000e660000000800 */
[----:B------:R-:W-:-:S08]  /*36c0*/  MOV R20, UR6 ;  /* 0x0000000600147c02 */ /* 0x000fd00008000f00 */
[----:B------:R-:W-:Y:S01]  /*36d0*/  UIADD3 UR66, UPT, UPT, UR43, 0x80, URZ ;  /* 0x000000802b427890 */ /* 0x000fe2000fffe0ff */
[----:B------:R-:W-:Y:S01]  /*36e0*/  IMAD.U32 R2, RZ, RZ, UR43 ;  /* 0x0000002bff027e24 */ /* 0x000fe2000f8e00ff */
[----:B------:R-:W-:Y:S02]  /*36f0*/  UIADD3 UR14, UPT, UPT, UR43, 0x40000080, URZ ;  /* 0x400000802b0e7890 */ /* 0x000fe4000fffe0ff */
[----:B------:R-:W-:Y:S02]  /*3700*/  UIADD3 UR13, UPT, UPT, UR43, 0x84, URZ ;  /* 0x000000842b0d7890 */ /* 0x000fe4000fffe0ff */
[----:B------:R-:W-:Y:S01]  /*3710*/  UIADD3 UR76, UPT, UPT, UR43, -0x7fffff80, URZ ;  /* 0x800000802b4c7890 */ /* 0x000fe2000fffe0ff */
[----:B------:R-:W-:Y:S01]  /*3720*/  IADD3 R2, PT, PT, R2, 0x88, RZ ;  /* 0x0000008802027810 */ /* 0x000fe20007ffe0ff */
[----:B------:R-:W-:Y:S01]  /*3730*/  UIADD3 UR74, UPT, UPT, UR43, -0x3fffff80, URZ ;  /* 0xc00000802b4a7890 */ /* 0x000fe2000fffe0ff */
[----:B------:R-:W-:Y:S01]  /*3740*/  MOV R31, UR14 ;  /* 0x0000000e001f7c02 */ /* 0x000fe20008000f00 */
[----:B------:R-:W-:Y:S01]  /*3750*/  USHF.R.U32.HI UR11, URZ, 0x11, UR66 ;  /* 0x00000011ff0b7899 */ /* 0x000fe20008011642 */
[----:B------:R-:W-:Y:S01]  /*3760*/  IMAD.U32 R33, RZ, RZ, UR13 ;  /* 0x0000000dff217e24 */ /* 0x000fe2000f8e00ff */
[----:B------:R-:W-:-:S02]  /*3770*/  USHF.R.U32.HI UR10, URZ, 0x11, UR14 ;  /* 0x00000011ff0a7899 */ /* 0x000fc4000801160e */
[----:B------:R-:W-:Y:S02]  /*3780*/  USHF.R.U32.HI UR9, URZ, 0x11, UR76 ;  /* 0x00000011ff097899 */ /* 0x000fe4000801164c */
[----:B------:R-:W-:Y:S02]  /*3790*/  USHF.R.U32.HI UR7, URZ, 0x11, UR13 ;  /* 0x00000011ff077899 */ /* 0x000fe4000801160d */
[----:B------:R-:W-:Y:S02]  /*37a0*/  USHF.R.U32.HI UR8, URZ, 0x11, UR74 ;  /* 0x00000011ff087899 */ /* 0x000fe4000801164a */
[----:B------:R-:W-:Y:S02]  /*37b0*/  ULOP3.LUT UR11, UR11, 0x6000, URZ, 0xc0, !UPT ;  /* 0x000060000b0b7892 */ /* 0x000fe4000f8ec0ff */
[----:B------:R-:W-:Y:S02]  /*37c0*/  UIADD3 UR68, UPT, UPT, UR43, -0x3fffff7c, URZ ;  /* 0xc00000842b447890 */ /* 0x000fe4000fffe0ff */
[----:B------:R-:W-:-:S02]  /*37d0*/  ULOP3.LUT UR10, UR10, 0x6000, URZ, 0xc0, !UPT ;  /* 0x000060000a0a7892 */ /* 0x000fc4000f8ec0ff */
[----:B------:R-:W-:Y:S02]  /*37e0*/  ULOP3.LUT UR9, UR9, 0x6000, URZ, 0xc0, !UPT ;  /* 0x0000600009097892 */ /* 0x000fe4000f8ec0ff */
[----:B------:R-:W-:Y:S02]  /*37f0*/  ULOP3.LUT UR7, UR7, 0x6000, URZ, 0xc0, !UPT ;  /* 0x0000600007077892 */ /* 0x000fe4000f8ec0ff */
[----:B------:R-:W-:Y:S02]  /*3800*/  ULOP3.LUT UR8, UR8, 0x6000, URZ, 0xc0, !UPT ;  /* 0x0000600008087892 */ /* 0x000fe4000f8ec0ff */
[----:B------:R-:W-:Y:S02]  /*3810*/  UIADD3 UR13, UPT, UPT, -UR12, URZ, URZ ;  /* 0x000000ff0c0d7290 */ /* 0x000fe4000fffe1ff */
[----:B------:R-:W-:Y:S02]  /*3820*/  UIADD3 UR72, UPT, UPT, UR43, 0x40000084, URZ ;  /* 0x400000842b487890 */ /* 0x000fe4000fffe0ff */
[----:B------:R-:W-:-:S02]  /*3830*/  UIADD3 UR70, UPT, UPT, UR43, -0x7fffff7c, URZ ;  /* 0x800000842b467890 */ /* 0x000fc4000fffe0ff */
[----:B------:R-:W-:Y:S01]  /*3840*/  ULOP3.LUT UR12, UR11, 0x890, URZ, 0xfc, !UPT ;  /* 0x000008900b0c7892 */ /* 0x000fe2000f8efcff */
[----:B------:R-:W-:Y:S01]  /*3850*/  MOV R17, UR13 ;  /* 0x0000000d00117c02 */ /* 0x000fe20008000f00 */
[----:B------:R-:W-:Y:S02]  /*3860*/  USHF.R.U32.HI UR4, URZ, 0x11, UR68 ;  /* 0x00000011ff047899 */ /* 0x000fe40008011644 */
[----:B------:R-:W-:Y:S02]  /*3870*/  ULOP3.LUT UR11, UR10, 0x890, URZ, 0xfc, !UPT ;  /* 0x000008900a0b7892 */ /* 0x000fe4000f8efcff */
[----:B------:R-:W-:Y:S01]  /*3880*/  ULOP3.LUT UR10, UR9, 0x890, URZ, 0xfc, !UPT ;  /* 0x00000890090a7892 */ /* 0x000fe2000f8efcff */
[----:B------:R-:W-:Y:S01]  /*3890*/  MOV R32, UR12 ;  /* 0x0000000c00207c02 */ /* 0x000fe20008000f00 */
[----:B------:R-:W-:Y:S02]  /*38a0*/  ULOP3.LUT UR9, UR8, 0x890, URZ, 0xfc, !UPT ;  /* 0x0000089008097892 */ /* 0x000fe4000f8efcff */
[----:B------:R-:W-:Y:S01]  /*38b0*/  USHF.R.U32.HI UR6, URZ, 0x11, UR72 ;  /* 0x00000011ff067899 */ /* 0x000fe20008011648 */
[----:B------:R-:W-:Y:S01]  /*38c0*/  IMAD.U32 R30, RZ, RZ, UR11 ;  /* 0x0000000bff1e7e24 */ /* 0x000fe2000f8e00ff */
[----:B------:R-:W-:Y:S01]  /*38d0*/  USHF.R.U32.HI UR5, URZ, 0x11, UR70 ;  /* 0x00000011ff057899 */ /* 0x000fe20008011646 */
[----:B------:R-:W-:Y:S01]  /*38e0*/  IMAD.U32 R29, RZ, RZ, UR10 ;  /* 0x0000000aff1d7e24 */ /* 0x000fe2000f8e00ff */
[----:B------:R-:W-:Y:S01]  /*38f0*/  ULOP3.LUT UR8, UR7, 0x890, URZ, 0xfc, !UPT ;  /* 0x0000089007087892 */ /* 0x000fe2000f8efcff */
[----:B------:R-:W-:Y:S01]  /*3900*/  R2UR UR7, R2 ;  /* 0x00000000020772ca */ /* 0x000fe200000e0000 */
[----:B------:R-:W-:Y:S01]  /*3910*/  ULOP3.LUT UR4, UR4, 0x6000, URZ, 0xc0, !UPT ;  /* 0x0000600004047892 */ /* 0x000fe2000f8ec0ff */
[----:B------:R-:W-:Y:S01]  /*3920*/  MOV R28, UR9 ;  /* 0x00000009001c7c02 */ /* 0x000fe20008000f00 */
[----:B------:R-:W-:-:S02]  /*3930*/  ULOP3.LUT UR6, UR6, 0x6000, URZ, 0xc0, !UPT ;  /* 0x0000600006067892 */ /* 0x000fc4000f8ec0ff */
[----:B------:R-:W-:Y:S01]  /*3940*/  ULOP3.LUT UR5, UR5, 0x6000, URZ, 0xc0, !UPT ;  /* 0x0000600005057892 */ /* 0x000fe2000f8ec0ff */
[----:B------:R-:W-:Y:S01]  /*3950*/  IMAD.U32 R27, RZ, RZ, UR8 ;  /* 0x00000008ff1b7e24 */ /* 0x000fe2000f8e00ff */
[----:B------:R-:W-:Y:S02]  /*3960*/  ULOP3.LUT UR4, UR4, 0x890, URZ, 0xfc, !UPT ;  /* 0x0000089004047892 */ /* 0x000fe4000f8efcff */
[----:B------:R-:W-:Y:S02]  /*3970*/  ULOP3.LUT UR6, UR6, 0x890, URZ, 0xfc, !UPT ;  /* 0x0000089006067892 */ /* 0x000fe4000f8efcff */
[----:B------:R-:W-:Y:S02]  /*3980*/  ULOP3.LUT UR5, UR5, 0x890, URZ, 0xfc, !UPT ;  /* 0x0000089005057892 */ /* 0x000fe4000f8efcff */
[----:B------:R-:W-:Y:S01]  /*3990*/  MOV R23, UR4 ;  /* 0x0000000400177c02 */ /* 0x000fe20008000f00 */
[----:B------:R-:W-:Y:S01]  /*39a0*/  UMOV UR4, URZ ;  /* 0x000000ff00047c82 */ /* 0x000fe20008000000 */
[----:B------:R-:W-:Y:S01]  /*39b0*/  MOV R15, UR7 ;  /* 0x00000007000f7c02 */ /* 0x000fe20008000f00 */
[----:B------:R-:W-:Y:S01]  /*39c0*/  IMAD.U32 R26, RZ, RZ, UR6 ;  /* 0x00000006ff1a7e24 */ /* 0x000fe2000f8e00ff */
[----:B------:R-:W-:Y:S01]  /*39d0*/  MOV R22, UR4 ;  /* 0x0000000400167c02 */ /* 0x000fe20008000f00 */
[----:B-1-3--:R-:W-:-:S07]  /*39e0*/  IMAD.U32 R25, RZ, RZ, UR5 ;  /* 0x00000005ff197e24 */ /* 0x00afce000f8e00ff */
.L_x_72:
[C---:B------:R-:W-:Y:S02]  /*39f0*/  LEA R2, R13.reuse, UR48, 0x3 ;  /* 0x000000300d027c11 */ /* 0x040fe4000f8e18ff */
[----:B-1----:R-:W-:Y:S02]  /*3a00*/  SHF.L.U32 R3, R12, 0x1f, RZ ;  /* 0x0000001f0c037819 */ /* 0x002fe400000006ff */
[----:B------:R-:W-:Y:S02]  /*3a10*/  LEA R4, R13, UR48, 0x4 ;  /* 0x000000300d047c11 */ /* 0x000fe4000f8e20ff */
[----:B------:R-:W1:Y:S02]  /*3a20*/  SYNCS.PHASECHK.TRANS64.TRYWAIT P0, [R2+URZ+0x80], R3 ;  /* 0x00008003020075a7 */ /* 0x000e6400080011ff */
[----:B-123--:R-:W-:Y:S05]  /*3a30*/  @!P0 BRA `(.L_x_64) ;  /* 0x00000050009c8947 */ /* 0x00efea0003800000 */
.L_x_141:
[----:B------:R-:W2:Y:S01]  /*3a40*/  LDS.128 R4, [R4+0xf0] ;  /* 0x0000f00004047984 */ /* 0x000ea20000000c00 */
        /* <DEDUP_REMOVED lines=10> */
[----:B--2---:R-:W-:-:S13]  /*3af0*/  LOP3.LUT P3, RZ, R6, 0x1, RZ, 0xc0, !PT ;  /* 0x0000000106ff7812 */ /* 0x004fda000786c0ff */
[----:B------:R-:W-:Y:S02]  /*3b00*/  @P3 MOV R10, R4 ;  /* 0x00000004000a3202 */ /* 0x000fe40000000f00 */
[----:B------:R-:W-:Y:S01]  /*3b10*/  @P3 LOP3.LUT R9, R5, 0xffff, RZ, 0xc0, !PT ;  /* 0x0000ffff05093812 */ /* 0x000fe200078ec0ff */
[----:B-1----:R-:W-:Y:S06]  /*3b20*/  @!P0 BRA `(.L_x_65) ;  /* 0x0000000000b88947 */ /* 0x002fec0003800000 */
[----:B------:R-:W1:Y:S01]  /*3b30*/  LDC.64 R4, c[0x0][0xf18] ;  /* 0x0003c600ff047b82 */ /* 0x000e620000000a00 */
[----:B------:R-:W-:-:S07]  /*3b40*/  ISETP.NE.AND P0, PT, R40, 0x1, PT ;  /* 0x000000012800780c */ /* 0x000fce0003f05270 */
[----:B------:R-:W2:Y:S08]  /*3b50*/  LDC.64 R6, c[0x0][0xf10] ;  /* 0x0003c400ff067b82 */ /* 0x000eb00000000a00 */
[----:B------:R-:W3:Y:S08]  /*3b60*/  LDC R34, c[0x0][0xf20] ;  /* 0x0003c800ff227b82 */ /* 0x000ef00000000800 */
[----:B------:R-:W4:Y:S01]  /*3b70*/  LDC R35, c[0x0][0xf0c] ;  /* 0x0003c300ff237b82 */ /* 0x000f220000000800 */
[----:B-1----:R-:W-:Y:S01]  /*3b80*/  IMAD.HI.U32 R37, R0, R5, RZ ;  /* 0x0000000500257227 */ /* 0x002fe200078e00ff */
[----:B------:R-:W-:-:S03]  /*3b90*/  ISETP.NE.AND P1, PT, R4, 0x1, PT ;  /* 0x000000010400780c */ /* 0x000fc60003f25270 */
[----:B------:R-:W-:-:S03]  /*3ba0*/  IMAD.HI.U32 R5, R9, R5, RZ ;  /* 0x0000000509057227 */ /* 0x000fc600078e00ff */
[----:B------:R-:W1:Y:S01]  /*3bb0*/  LDC.64 R2, c[0x0][0xf28] ;  /* 0x0003ca00ff027b82 */ /* 0x000e620000000a00 */
[----:B--2---:R-:W-:-:S04]  /*3bc0*/  IMAD.HI.U32 R38, R8, R6, RZ ;  /* 0x0000000608267227 */ /* 0x004fc800078e00ff */
[----:B------:R-:W-:Y:S01]  /*3bd0*/  IMAD.HI.U32 R39, R10, R6, RZ ;  /* 0x000000060a277227 */ /* 0x000fe200078e00ff */
[----:B------:R-:W-:Y:S02]  /*3be0*/  SHF.R.U32.HI R38, RZ, R7, R38 ;  /* 0x00000007ff267219 */ /* 0x000fe40000011626 */
[-C--:B---3--:R-:W-:Y:S02]  /*3bf0*/  SHF.R.U32.HI R37, RZ, R34.reuse, R37 ;  /* 0x00000022ff257219 */ /* 0x088fe40000011625 */
[----:B------:R-:W-:Y:S02]  /*3c00*/  SHF.R.U32.HI R5, RZ, R34, R5 ;  /* 0x00000022ff057219 */ /* 0x000fe40000011605 */
[----:B------:R-:W-:Y:S02]  /*3c10*/  SEL R37, R0, R37, !P1 ;  /* 0x0000002500257207 */ /* 0x000fe40004800000 */
[----:B------:R-:W-:Y:S02]  /*3c20*/  SHF.R.U32.HI R39, RZ, R7, R39 ;  /* 0x00000007ff277219 */ /* 0x000fe40000011627 */
[----:B----4-:R-:W-:-:S02]  /*3c30*/  ISETP.NE.AND P2, PT, R35, 0x1, PT ;  /* 0x000000012300780c */ /* 0x010fc40003f45270 */
[----:B------:R-:W-:Y:S02]  /*3c40*/  SEL R5, R9, R5, !P1 ;  /* 0x0000000509057207 */ /* 0x000fe40004800000 */
[----:B------:R-:W-:Y:S02]  /*3c50*/  SEL R38, R8, R38, !P2 ;  /* 0x0000002608267207 */ /* 0x000fe40005000000 */
[----:B------:R-:W-:Y:S01]  /*3c60*/  SEL R39, R10, R39, !P2 ;  /* 0x000000270a277207 */ /* 0x000fe20005000000 */
[----:B-1----:R-:W-:-:S04]  /*3c70*/  IMAD.HI.U32 R36, R37, R2, RZ ;  /* 0x0000000225247227 */ /* 0x002fc800078e00ff */
        /* <DEDUP_REMOVED lines=25> */
.L_x_65:
[----:B------:R-:W1:Y:S02]  /*3e10*/  LDCU UR4, c[0x0][0xf30] ;  /* 0x0001e600ff0477ac */ /* 0x000e640008000800 */
[----:B-1----:R-:W-:-:S09]  /*3e20*/  UISETP.NE.AND UP0, UPT, UR4, 0x1, UPT ;  /* 0x000000010400788c */ /* 0x002fd2000bf05270 */
[----:B------:R-:W-:Y:S05]  /*3e30*/  BRA.U UP0, `(.L_x_66) ;  /* 0x0000000100387547 */ /* 0x000fea000b800000 */
[----:B------:R-:W1:Y:S08]  /*3e40*/  LDC.64 R4, c[0x0][0xf10] ;  /* 0x0003c400ff047b82 */ /* 0x000e700000000a00 */
[----:B------:R-:W2:Y:S08]  /*3e50*/  LDC.64 R2, c[0x0][0xf18] ;  /* 0x0003c600ff027b82 */ /* 0x000eb00000000a00 */
[----:B------:R-:W3:Y:S08]  /*3e60*/  LDC R7, c[0x0][0xf0c] ;  /* 0x0003c300ff077b82 */ /* 0x000ef00000000800 */
[----:B------:R-:W4:Y:S01]  /*3e70*/  LDC R6, c[0x0][0xf20] ;  /* 0x0003c800ff067b82 */ /* 0x000f220000000800 */
[----:B-1----:R-:W-:-:S05]  /*3e80*/  IMAD.HI.U32 R4, R10, R4, RZ ;  /* 0x000000040a047227 */ /* 0x002fca00078e00ff */
[----:B------:R-:W-:Y:S01]  /*3e90*/  SHF.R.U32.HI R4, RZ, R5, R4 ;  /* 0x00000005ff047219 */ /* 0x000fe20000011604 */
[----:B--2---:R-:W-:Y:S01]  /*3ea0*/  IMAD.HI.U32 R3, R9, R3, RZ ;  /* 0x0000000309037227 */ /* 0x004fe200078e00ff */
[----:B------:R-:W-:Y:S02]  /*3eb0*/  ISETP.NE.AND P0, PT, R2, 0x1, PT ;  /* 0x000000010200780c */ /* 0x000fe40003f05270 */
[----:B---3--:R-:W-:-:S04]  /*3ec0*/  ISETP.NE.AND P1, PT, R7, 0x1, PT ;  /* 0x000000010700780c */ /* 0x008fc80003f25270 */
[----:B------:R-:W-:Y:S02]  /*3ed0*/  SEL R4, R10, R4, !P1 ;  /* 0x000000040a047207 */ /* 0x000fe40004800000 */
[----:B----4-:R-:W-:-:S04]  /*3ee0*/  SHF.R.U32.HI R3, RZ, R6, R3 ;  /* 0x00000006ff037219 */ /* 0x010fc80000011603 */
[----:B------:R-:W-:-:S05]  /*3ef0*/  SEL R3, R9, R3, !P0 ;  /* 0x0000000309037207 */ /* 0x000fca0004000000 */
[----:B------:R-:W-:-:S04]  /*3f00*/  IMAD.IADD R3, R4, 0x1, -R3 ;  /* 0x0000000104037824 */ /* 0x000fc800078e0a03 */
[----:B------:R-:W-:-:S07]  /*3f10*/  IMAD R9, R3, R2, R9 ;  /* 0x0000000203097224 */ /* 0x000fce00078e0209 */
.L_x_66:
[----:B------:R-:W1:Y:S01]  /*3f20*/  LDCU UR4, c[0x0][0x38c] ;  /* 0x00007180ff0477ac */ /* 0x000e620008000800 */
[----:B------:R-:W-:Y:S02]  /*3f30*/  R2UR UR6, R22 ;  /* 0x00000000160672ca */ /* 0x000fe400000e0000 */
[----:B------:R-:W-:Y:S02]  /*3f40*/  PLOP3.LUT P1, PT, PT, PT, PT, 0x80, 0x8 ;  /* 0x000000000008781c */ /* 0x000fe40003f2f070 */
[----:B------:R-:W-:Y:S02]  /*3f50*/  SHF.L.U32 R3, R14, 0x1f, RZ ;  /* 0x0000001f0e037819 */ /* 0x000fe400000006ff */
[----:B------:R-:W-:-:S07]  /*3f60*/  R2UR UR5, R15 ;  /* 0x000000000f0572ca */ /* 0x000fce00000e0000 */
[----:B------:R-:W-:Y:S02]  /*3f70*/  ULEA UR7, UR6, UR48, 0x3 ;  /* 0x0000003006077291 */ /* 0x000fe4000f8e18ff */
[----:B------:R-:W-:Y:S02]  /*3f80*/  ULEA UR42, UR6, UR43, 0x6 ;  /* 0x0000002b062a7291 */ /* 0x000fe4000f8e30ff */
[----:B-1----:R-:W-:Y:S02]  /*3f90*/  UISETP.GE.AND UP0, UPT, UR4, 0x1, UPT ;  /* 0x000000010400788c */ /* 0x002fe4000bf06270 */
[----:B------:R-:W-:-:S04]  /*3fa0*/  IMAD.U32 R2, RZ, RZ, UR7 ;  /* 0x00000007ff027e24 */ /* 0x000fc8000f8e00ff */
[----:B------:R-:W-:-:S05]  /*3fb0*/  PLOP3.LUT P0, PT, PT, PT, UP0, 0x80, 0x8 ;  /* 0x000000000008781c */ /* 0x000fca0003f0f008 */
[----:B------:R-:W-:-:S08]  /*3fc0*/  @UP0 ULEA UR4, UR44, UR48, 0x3 ;  /* 0x000000302c040291 */ /* 0x000fd0000f8e18ff */
[----:B------:R-:W-:-:S04]  /*3fd0*/  @P0 SHF.L.U32 R4, R11, 0x1f, RZ ;  /* 0x0000001f0b040819 */ /* 0x000fc800000006ff */
[----:B------:R1:W2:Y:S01]  /*3fe0*/  @P0 SYNCS.PHASECHK.TRANS64.TRYWAIT P1, [UR4], R4 ;  /* 0x00000004ff0005a7 */ /* 0x0002a20008021104 */
[----:B------:R-:W3:Y:S01]  /*3ff0*/  SYNCS.PHASECHK.TRANS64.TRYWAIT P0, [UR7+0xb0], R3 ;  /* 0x0000b003ff0075a7 */ /* 0x000ee20008001107 */
[----:B-1----:R-:W-:-:S04]  /*4000*/  LEA.HI R4, R24, R24, RZ, 0x1 ;  /* 0x0000001818047211 */ /* 0x002fc800078f08ff */
[----:B------:R-:W-:-:S05]  /*4010*/  LOP3.LUT R4, R4, 0x7ffffffe, RZ, 0xc0, !PT ;  /* 0x7ffffffe04047812 */ /* 0x000fca00078ec0ff */
[----:B------:R-:W-:-:S05]  /*4020*/  IMAD.IADD R4, R24, 0x1, -R4 ;  /* 0x0000000118047824 */ /* 0x000fca00078e0a04 */
[----:B------:R-:W-:-:S13]  /*4030*/  R2UR UR67, R4 ;  /* 0x00000000044372ca */ /* 0x000fda00000e0000 */
[----:B------:R-:W-:Y:S01]  /*4040*/  ULEA UR67, UR67, UR5, 0x1 ;  /* 0x0000000543437291 */ /* 0x000fe2000f8e08ff */
[----:B--23--:R-:W-:Y:S11]  /*4050*/  @!P0 BRA `(.L_x_67) ;  /* 0x0000004c00288947 */ /* 0x00cff60003800000 */
.L_x_143:
[----:B------:R-:W-:Y:S01]  /*4060*/  IADD3 R13, PT, PT, R13, 0x1, RZ ;  /* 0x000000010d0d7810 */ /* 0x000fe20007ffe0ff */
[----:B------:R-:W-:Y:S06]  /*4070*/  BRA.U !UP0, `(.L_x_68) ;  /* 0x0000000908287547 */ /* 0x000fec000b800000 */
[----:B------:R-:W-:Y:S01]  /*4080*/  UIADD3 UR7, UPT, UPT, UR67, 0x40000000, URZ ;  /* 0x4000000043077890 */ /* 0x000fe2000fffe0ff */
[----:B------:R-:W-:Y:S01]  /*4090*/  R2UR UR20, R32 ;  /* 0x00000000201472ca */ /* 0x000fe200000e0000 */
[----:B------:R-:W-:Y:S01]  /*40a0*/  UIADD3 UR5, UPT, UPT, UR67, 0x4, URZ ;  /* 0x0000000443057890 */ /* 0x000fe2000fffe0ff */
[----:B------:R-:W-:Y:S01]  /*40b0*/  R2UR UR19, R30 ;  /* 0x000000001e1372ca */ /* 0x000fe200000e0000 */
[----:B------:R-:W-:Y:S01]  /*40c0*/  USHF.R.U32.HI UR4, URZ, 0x1a, UR67 ;  /* 0x0000001aff047899 */ /* 0x000fe20008011643 */
[----:B------:R-:W-:Y:S01]  /*40d0*/  R2UR UR18, R29 ;  /* 0x000000001d1272ca */ /* 0x000fe200000e0000 */
[----:B------:R-:W-:Y:S01]  /*40e0*/  ULOP3.LUT UR77, UR67, 0x80000000, URZ, 0x3c, !UPT ;  /* 0x80000000434d7892 */ /* 0x000fe2000f8e3cff */
[----:B------:R-:W-:Y:S01]  /*40f0*/  R2UR UR17, R28 ;  /* 0x000000001c1172ca */ /* 0x000fe200000e0000 */
[----:B------:R-:W-:Y:S01]  /*4100*/  UIADD3 UR75, UPT, UPT, UR67, -0x40000000, URZ ;  /* 0xc0000000434b7890 */ /* 0x000fe2000fffe0ff */
[----:B------:R-:W-:Y:S01]  /*4110*/  R2UR UR16, R27 ;  /* 0x000000001b1072ca */ /* 0x000fe200000e0000 */
[----:B------:R-:W-:Y:S01]  /*4120*/  UIADD3 UR73, UPT, UPT, UR67, 0x40000004, URZ ;  /* 0x4000000443497890 */ /* 0x000fe2000fffe0ff */
[----:B------:R-:W-:Y:S01]  /*4130*/  R2UR UR15, R26 ;  /* 0x000000001a0f72ca */ /* 0x000fe200000e0000 */
[----:B------:R-:W-:Y:S01]  /*4140*/  UIADD3 UR71, UPT, UPT, UR67, -0x7ffffffc, URZ ;  /* 0x8000000443477890 */ /* 0x000fe2000fffe0ff */
[----:B------:R-:W-:Y:S01]  /*4150*/  R2UR UR14, R25 ;  /* 0x00000000190e72ca */ /* 0x000fe200000e0000 */
[----:B------:R-:W-:Y:S01]  /*4160*/  UIADD3 UR69, UPT, UPT, UR67, -0x3ffffffc, URZ ;  /* 0xc000000443457890 */ /* 0x000fe2000fffe0ff */
[----:B------:R-:W-:Y:S01]  /*4170*/  R2UR UR13, R23 ;  /* 0x00000000170d72ca */ /* 0x000fe200000e0000 */
[----:B------:R-:W-:Y:S01]  /*4180*/  IMAD.U32 R6, RZ, RZ, UR7 ;  /* 0x00000007ff067e24 */ /* 0x000fe2000f8e00ff */
[----:B------:R-:W-:Y:S01]  /*4190*/  R2UR UR46, R17 ;  /* 0x00000000112e72ca */ /* 0x000fe200000e0000 */
[----:B------:R-:W-:Y:S01]  /*41a0*/  USHF.R.U32.HI UR11, URZ, 0x1a, UR7 ;  /* 0x0000001aff0b7899 */ /* 0x000fe20008011607 */
[----:B------:R-:W-:Y:S01]  /*41b0*/  R2UR UR45, R16 ;  /* 0x00000000102d72ca */ /* 0x000fe200000e0000 */
[----:B------:R-:W-:Y:S01]  /*41c0*/  IMAD.U32 R5, RZ, RZ, UR5 ;  /* 0x00000005ff057e24 */ /* 0x000fe2000f8e00ff */
[----:B------:R-:W-:-:S02]  /*41d0*/  ULOP3.LUT UR64, UR4, 0x30, URZ, 0xc0, !UPT ;  /* 0x0000003004407892 */ /* 0x000fc4000f8ec0ff */
[----:B------:R-:W-:Y:S02]  /*41e0*/  USHF.R.U32.HI UR7, URZ, 0x1a, UR5 ;  /* 0x0000001aff077899 */ /* 0x000fe40008011605 */
[----:B------:R-:W-:Y:S02]  /*41f0*/  USHF.R.U32.HI UR10, URZ, 0x1a, UR77 ;  /* 0x0000001aff0a7899 */ /* 0x000fe4000801164d */
[----:B------:R-:W-:Y:S02]  /*4200*/  USHF.R.U32.HI UR8, URZ, 0x1a, UR75 ;  /* 0x0000001aff087899 */ /* 0x000fe4000801164b */
[----:B------:R-:W-:Y:S02]  /*4210*/  USHF.R.U32.HI UR5, URZ, 0x1a, UR73 ;  /* 0x0000001aff057899 */ /* 0x000fe40008011649 */
[----:B------:R-:W-:Y:S02]  /*4220*/  USHF.R.U32.HI UR4, URZ, 0x1a, UR71 ;  /* 0x0000001aff047899 */ /* 0x000fe40008011647 */
[----:B------:R-:W-:-:S02]  /*4230*/  USHF.R.U32.HI UR12, URZ, 0x1a, UR69 ;  /* 0x0000001aff0c7899 */ /* 0x000fc40008011645 */
[----:B------:R-:W-:Y:S02]  /*4240*/  ULOP3.LUT UR11, UR11, 0x30, URZ, 0xc0, !UPT ;  /* 0x000000300b0b7892 */ /* 0x000fe4000f8ec0ff */
[----:B------:R-:W-:Y:S02]  /*4250*/  ULOP3.LUT UR10, UR10, 0x30, URZ, 0xc0, !UPT ;  /* 0x000000300a0a7892 */ /* 0x000fe4000f8ec0ff */
[----:B------:R-:W-:Y:S02]  /*4260*/  ULOP3.LUT UR8, UR8, 0x30, URZ, 0xc0, !UPT ;  /* 0x0000003008087892 */ /* 0x000fe4000f8ec0ff */
[----:B------:R-:W-:Y:S02]  /*4270*/  ULOP3.LUT UR7, UR7, 0x30, URZ, 0xc0, !UPT ;  /* 0x0000003007077892 */ /* 0x000fe4000f8ec0ff */
[----:B------:R-:W-:Y:S02]  /*4280*/  ULOP3.LUT UR5, UR5, 0x30, URZ, 0xc0, !UPT ;  /* 0x0000003005057892 */ /* 0x000fe4000f8ec0ff */
[----:B------:R-:W-:-:S02]  /*4290*/  ULOP3.LUT UR4, UR4, 0x30, URZ, 0xc0, !UPT ;  /* 0x0000003004047892 */ /* 0x000fc4000f8ec0ff */
[----:B------:R-:W-:Y:S02]  /*42a0*/  ULOP3.LUT UR12, UR12, 0x30, URZ, 0xc0, !UPT ;  /* 0x000000300c0c7892 */ /* 0x000fe4000f8ec0ff */
[----:B------:R-:W-:Y:S01]  /*42b0*/  UPRMT UR65, UR64, 0x5410, UR20 ;  /* 0x0000541040417896 */ /* 0x000fe20008000014 */
[----:B------:R-:W-:Y:S01]  /*42c0*/  UMOV UR9, URZ ;  /* 0x000000ff00097c82 */ /* 0x000fe20008000000 */
[----:B------:R-:W-:Y:S01]  /*42d0*/  UMOV UR6, UR44 ;  /* 0x0000002c00067c82 */ /* 0x000fe20008000000 */
[----:B------:R-:W-:Y:S02]  /*42e0*/  UPRMT UR63, UR11, 0x5410, UR19 ;  /* 0x000054100b3f7896 */ /* 0x000fe40008000013 */
[----:B------:R-:W-:Y:S02]  /*42f0*/  UPRMT UR61, UR10, 0x5410, UR18 ;  /* 0x000054100a3d7896 */ /* 0x000fe40008000012 */
[----:B------:R-:W-:Y:S02]  /*4300*/  UPRMT UR59, UR8, 0x5410, UR17 ;  /* 0x00005410083b7896 */ /* 0x000fe40008000011 */
[----:B------:R-:W-:-:S02]  /*4310*/  UPRMT UR57, UR7, 0x5410, UR16 ;  /* 0x0000541007397896 */ /* 0x000fc40008000010 */
[----:B------:R-:W-:Y:S02]  /*4320*/  UPRMT UR55, UR5, 0x5410, UR15 ;  /* 0x0000541005377896 */ /* 0x000fe4000800000f */
[----:B------:R-:W-:Y:S02]  /*4330*/  UPRMT UR53, UR4, 0x5410, UR14 ;  /* 0x0000541004357896 */ /* 0x000fe4000800000e */
[----:B------:R-:W-:Y:S01]  /*4340*/  UPRMT UR51, UR12, 0x5410, UR13 ;  /* 0x000054100c337896 */ /* 0x000fe2000800000d */
[----:B------:R-:W-:Y:S01]  /*4350*/  UMOV UR64, URZ ;  /* 0x000000ff00407c82 */ /* 0x000fe20008000000 */
[----:B------:R-:W-:Y:S01]  /*4360*/  UMOV UR62, URZ ;  /* 0x000000ff003e7c82 */ /* 0x000fe20008000000 */
[----:B------:R-:W-:Y:S01]  /*4370*/  UMOV UR60, URZ ;  /* 0x000000ff003c7c82 */ /* 0x000fe20008000000 */
[----:B------:R-:W-:Y:S01]  /*4380*/  UMOV UR58, URZ ;  /* 0x000000ff003a7c82 */ /* 0x000fe20008000000 */
[----:B------:R-:W-:Y:S01]  /*4390*/  UMOV UR56, URZ ;  /* 0x000000ff00387c82 */ /* 0x000fe20008000000 */
[----:B------:R-:W-:Y:S01]  /*43a0*/  UMOV UR54, URZ ;  /* 0x000000ff00367c82 */ /* 0x000fe20008000000 */
[----:B------:R-:W-:Y:S01]  /*43b0*/  UMOV UR52, URZ ;  /* 0x000000ff00347c82 */ /* 0x000fe20008000000 */
[----:B------:R-:W-:-:S05]  /*43c0*/  UMOV UR50, URZ ;  /* 0x000000ff00327c82 */ /* 0x000fca0008000000 */
.L_x_71:
[----:B------:R-:W-:Y:S02]  /*43d0*/  UIADD3 UR46, UPT, UPT, UR46, 0x1, URZ ;  /* 0x000000012e2e7890 */ /* 0x000fe4000fffe0ff */
[----:B------:R-:W-:Y:S02]  /*43e0*/  ULEA UR7, UR6, UR48, 0x3 ;  /* 0x0000003006077291 */ /* 0x000fe4000f8e18ff */
[----:B------:R-:W-:Y:S01]  /*43f0*/  UISETP.NE.AND UP0, UPT, UR46, URZ, UPT ;  /* 0x000000ff2e00728c */ /* 0x000fe2000bf05270 */
[----:B--23--:R-:W-:Y:S10]  /*4400*/  @P1 BRA `(.L_x_69) ;  /* 0x00000000000c1947 */ /* 0x00cff40003800000 */
[----:B-1----:R-:W-:Y:S04]  /*4410*/  SHF.L.U32 R4, R11, 0x1f, RZ ;  /* 0x0000001f0b047819 */ /* 0x002fe800000006ff */
[----:B------:R-:W1:Y:S02]  /*4420*/  SYNCS.PHASECHK.TRANS64.TRYWAIT P0, [UR7], R4 ;  /* 0x00000004ff0075a7 */ /* 0x000e640008001107 */
[----:B-1----:R-:W-:Y:S05]  /*4430*/  @!P0 BRA `(.L_x_70) ;  /* 0x00000048004c8947 */ /* 0x002fea0003800000 */
.L_x_69:
[----:B------:R-:W-:Y:S01]  /*4440*/  UISETP.NE.AND UP1, UPT, UR45, 0x1, UPT ;  /* 0x000000012d00788c */ /* 0x000fe2000bf25270 */
[----:B------:R-:W-:Y:S01]  /*4450*/  PLOP3.LUT P1, PT, PT, PT, PT, 0x80, 0x8 ;  /* 0x000000000008781c */ /* 0x000fe20003f2f070 */
[----:B------:R-:W-:Y:S01]  /*4460*/  UIADD3 UR4, UPT, UPT, UR6, 0x1, URZ ;  /* 0x0000000106047890 */ /* 0x000fe2000fffe0ff */
[----:B------:R-:W-:Y:S01]  /*4470*/  R2UR UR14, R20 ;  /* 0x00000000140e72ca */ /* 0x000fe200000e0000 */
[----:B------:R-:W-:Y:S01]  /*4480*/  UIADD3 UR47, UPT, UPT, UR7, 0x20, URZ ;  /* 0x00000020072f7890 */ /* 0x000fe2000fffe0ff */
[----:B------:R-:W-:Y:S01]  /*4490*/  R2UR UR10, R21 ;  /* 0x00000000150a72ca */ /* 0x000fe200000e0000 */
[----:B------:R-:W-:Y:S01]  /*44a0*/  UISETP.NE.AND UP2, UPT, UR4, 0x4, UPT ;  /* 0x000000040400788c */ /* 0x000fe2000bf45270 */
[----:B------:R-:W-:Y:S01]  /*44b0*/  PLOP3.LUT P0, PT, PT, PT, UP1, 0x80, 0x8 ;  /* 0x000000000008781c */ /* 0x000fe20003f0f018 */
[----:B------:R-:W-:Y:S01]  /*44c0*/  UIADD3 UR45, UPT, UPT, UR45, -0x1, URZ ;  /* 0xffffffff2d2d7890 */ /* 0x000fe2000fffe0ff */
[----:B------:R-:W-:Y:S01]  /*44d0*/  R2UR UR8, R19 ;  /* 0x00000000130872ca */ /* 0x000fe200000e0000 */
[----:B------:R-:W-:Y:S01]  /*44e0*/  USEL UR5, URZ, 0x1, UP2 ;  /* 0x00000001ff057887 */ /* 0x000fe20009000000 */
[----:B------:R-:W-:Y:S01]  /*44f0*/  R2UR UR12, R18 ;  /* 0x00000000120c72ca */ /* 0x000fe200000e0000 */
[----:B------:R-:W-:Y:S01]  /*4500*/  USEL UR44, UR4, URZ, UP2 ;  /* 0x000000ff042c7287 */ /* 0x000fe20009000000 */
[----:B------:R-:W-:Y:S01]  /*4510*/  UMOV UR21, 0x4008 ;  /* 0x0000400800157882 */ /* 0x000fe20000000000 */
[----:B------:R-:W-:Y:S02]  /*4520*/  UMOV UR11, 0x4008 ;  /* 0x00004008000b7882 */ /* 0x000fe40000000000 */
[----:B------:R-:W-:Y:S01]  /*4530*/  @UP1 ULEA UR4, UR44, UR48, 0x3 ;  /* 0x000000302c041291 */ /* 0x000fe2000f8e18ff */
[----:B------:R-:W-:Y:S01]  /*4540*/  LOP3.LUT R11, R11, UR5, RZ, 0x3c, !PT ;  /* 0x000000050b0b7c12 */ /* 0x000fe2000f8e3cff */
[----:B------:R-:W-:Y:S02]  /*4550*/  ULEA UR10, UR6, UR10, 0x6 ;  /* 0x0000000a060a7291 */ /* 0x000fe4000f8e30ff */
[----:B------:R-:W-:Y:S01]  /*4560*/  UISETP.NE.U32.AND UP1, UPT, UR9, URZ, UPT ;  /* 0x000000ff0900728c */ /* 0x000fe2000bf25070 */
[----:B-1----:R-:W-:Y:S01]  /*4570*/  @P0 SHF.L.U32 R3, R11, 0x1f, RZ ;  /* 0x0000001f0b030819 */ /* 0x002fe200000006ff */
[----:B------:R-:W-:Y:S02]  /*4580*/  ULEA UR8, UR6, UR8, 0xa ;  /* 0x0000000806087291 */ /* 0x000fe4000f8e50ff */
[----:B------:R-:W-:Y:S01]  /*4590*/  UIADD3 UR16, UPT, UPT, UR10, 0x20, URZ ;  /* 0x000000200a107890 */ /* 0x000fe2000fffe0ff */
[----:B------:R2:W3:Y:S01]  /*45a0*/  @P0 SYNCS.PHASECHK.TRANS64.TRYWAIT P1, [UR4], R3 ;  /* 0x00000003ff0005a7 */ /* 0x0004e20008021104 */
[----:B------:R-:W-:Y:S02]  /*45b0*/  ULEA UR4, UR6, UR14, 0x6 ;  /* 0x0000000e06047291 */ /* 0x000fe4000f8e30ff */
[----:B------:R-:W-:Y:S02]  /*45c0*/  ULEA UR6, UR6, UR12, 0xb ;  /* 0x0000000c06067291 */ /* 0x000fe4000f8e58ff */
[----:B------:R-:W-:Y:S02]  /*45d0*/  UIADD3 UR20, UPT, UPT, UR4, 0x20, URZ ;  /* 0x0000002004147890 */ /* 0x000fe4000fffe0ff */
        /* <DEDUP_REMOVED lines=12> */
[----:B------:R-:W-:Y:S01]  /*46a0*/  UIADD3 UR12, UPT, UPT, UR8, 0x206, URZ ;  /* 0x00000206080c7890 */ /* 0x000fe2000fffe0ff */
[----:B------:R-:W-:Y:S01]  /*46b0*/  UMOV UR5, 0x4008 ;  /* 0x0000400800057882 */ /* 0x000fe20000000000 */
[----:B------:R-:W-:Y:S01]  /*46c0*/  UMOV UR17, 0x4008 ;  /* 0x0000400800117882 */ /* 0x000fe20000000000 */
[----:B------:R1:W-:Y:S01]  /*46d0*/  UTCCP.T.S.4x32dp128bit tmem[UR43+0x80], gdesc[UR4] ;  /* 0x000080042b0079e7 */ /* 0x0003e20009100000 */
[----:B------:R4:W-:Y:S01]  /*46e0*/  UTCCP.T.S.4x32dp128bit tmem[UR43+0x84], gdesc[UR20] ;  /* 0x000084142b0079e7 */ /* 0x0009e20009100000 */
[----:B------:R2:W-:Y:S01]  /*46f0*/  UTCCP.T.S.4x32dp128bit tmem[UR43+0x88], gdesc[UR10] ;  /* 0x0000880a2b0079e7 */ /* 0x0005e20009100000 */
[----:B------:R-:W-:Y:S01]  /*4700*/  UTCCP.T.S.4x32dp128bit tmem[UR43+0x8c], gdesc[UR16] ;  /* 0x00008c102b0079e7 */ /* 0x000fe20009100000 */
[----:B------:R-:W-:Y:S01]  /*4710*/  UMOV UR9, 0x40004040 ;  /* 0x4000404000097882 */ /* 0x000fe20000000000 */
[----:B------:R-:W-:Y:S01]  /*4720*/  UMOV UR7, 0x40004040 ;  /* 0x4000404000077882 */ /* 0x000fe20000000000 */
[----:B------:R-:W-:Y:S01]  /*4730*/  UMOV UR41, 0x40004040 ;  /* 0x4000404000297882 */ /* 0x000fe20000000000 */
[----:B------:R2:W-:Y:S01]  /*4740*/  UTCQMMA gdesc[UR6], gdesc[UR8], tmem[UR42], tmem[UR64], idesc[UR65], tmem[UR66], UP1 ;  /* 0x0042400806007dea */ /* 0x0005e2000880032a */
[----:B------:R-:W-:Y:S01]  /*4750*/  UMOV UR39, 0x40004040 ;  /* 0x4000404000277882 */ /* 0x000fe20000000000 */
        /* <DEDUP_REMOVED lines=11> */
[----:B-1----:R-:W-:Y:S01]  /*4810*/  UIADD3 UR4, UPT, UPT, UR6, 0x406, URZ ;  /* 0x0000040606047890 */ /* 0x002fe2000fffe0ff */
[----:B----4-:R-:W-:Y:S01]  /*4820*/  R2UR UR20, R33 ;  /* 0x00000000211472ca */ /* 0x010fe200000e0000 */
[----:B------:R-:W-:Y:S01]  /*4830*/  UMOV UR5, 0x40004040 ;  /* 0x4000404000057882 */ /* 0x000fe20000000000 */
[----:B--2---:R-:W-:Y:S02]  /*4840*/  R2UR UR10, R31 ;  /* 0x000000001f0a72ca */ /* 0x004fe400000e0000 */
[----:B------:R-:W-:Y:S02]  /*4850*/  R2UR UR11, R6 ;  /* 0x00000000060b72ca */ /* 0x000fe400000e0000 */
[----:B------:R-:W-:Y:S01]  /*4860*/  R2UR UR21, R5 ;  /* 0x00000000051572ca */ /* 0x000fe200000e0000 */
[----:B------:R-:W-:Y:S01]  /*4870*/  UMOV UR9, 0x1 ;  /* 0x0000000100097882 */ /* 0x000fe20000000000 */
[----:B------:R-:W-:Y:S09]  /*4880*/  UMOV UR6, UR44 ;  /* 0x0000002c00067c82 */ /* 0x000ff20008000000 */
[----:B------:R2:W-:Y:S01]  /*4890*/  UTCQMMA gdesc[UR38], gdesc[UR40], tmem[UR42], tmem[UR62], idesc[UR63], tmem[UR10], UPT ;  /* 0x000a3e2826007dea */ /* 0x0005e2000b80032a */
[----:B------:R2:W-:Y:S01]  /*48a0*/  UTCQMMA gdesc[UR34], gdesc[UR36], tmem[UR42], tmem[UR60], idesc[UR61], tmem[UR76], UPT ;  /* 0x004c3c2422007dea */ /* 0x0005e2000b80032a */
[----:B------:R2:W-:Y:S01]  /*48b0*/  UTCQMMA gdesc[UR30], gdesc[UR32], tmem[UR42], tmem[UR58], idesc[UR59], tmem[UR74], UPT ;  /* 0x004a3a201e007dea */ /* 0x0005e2000b80032a */
[----:B------:R2:W-:Y:S01]  /*48c0*/  UTCQMMA gdesc[UR26], gdesc[UR28], tmem[UR42], tmem[UR56], idesc[UR57], tmem[UR20], UPT ;  /* 0x0014381c1a007dea */ /* 0x0005e2000b80032a */
[----:B------:R2:W-:Y:S01]  /*48d0*/  UTCQMMA gdesc[UR22], gdesc[UR24], tmem[UR42], tmem[UR54], idesc[UR55], tmem[UR72], UPT ;  /* 0x0048361816007dea */ /* 0x0005e2000b80032a */
[----:B------:R2:W-:Y:S01]  /*48e0*/  UTCQMMA gdesc[UR14], gdesc[UR18], tmem[UR42], tmem[UR52], idesc[UR53], tmem[UR70], UPT ;  /* 0x004634120e007dea */ /* 0x0005e2000b80032a */
[----:B------:R2:W-:Y:S01]  /*48f0*/  UTCQMMA gdesc[UR4], gdesc[UR12], tmem[UR42], tmem[UR50], idesc[UR51], tmem[UR68], UPT ;  /* 0x0044320c04007dea */ /* 0x0005e2000b80032a */
[----:B------:R2:W-:Y:S01]  /*4900*/  UTCBAR.MULTICAST [UR47], URZ, UR49 ;  /* 0x000000ff2f0073e9 */ /* 0x0005e20008000831 */
[----:B------:R-:W-:Y:S05]  /*4910*/  BRA.U UP0, `(.L_x_71) ;  /* 0xfffffff900ac7547 */ /* 0x000fea000b83ffff */
.L_x_68:
[----:B--2---:R-:W-:Y:S01]  /*4920*/  R2UR UR4, R22 ;  /* 0x00000000160472ca */ /* 0x004fe200000e0000 */
[----:B------:R-:W-:Y:S01]  /*4930*/  IMAD.IADD R24, R9, 0x1, R86 ;  /* 0x0000000109187824 */ /* 0x000fe200078e0256 */
[----:B------:R-:W-:Y:S02]  /*4940*/  R2UR UR5, R2 ;  /* 0x00000000020572ca */ /* 0x000fe400000e0000 */
[----:B------:R-:W-:-:S04]  /*4950*/  ISETP.NE.AND P0, PT, R13, 0x2, PT ;  /* 0x000000020d00780c */ /* 0x000fc80003f05270 */
[----:B------:R-:W-:Y:S02]  /*4960*/  SEL R2, RZ, 0x1, P0 ;  /* 0x00000001ff027807 */ /* 0x000fe40000000000 */
[----:B------:R-:W-:Y:S02]  /*4970*/  SEL R13, R13, RZ, P0 ;  /* 0x000000ff0d0d7207 */ /* 0x000fe40000000000 */
[----:B------:R-:W-:Y:S01]  /*4980*/  LOP3.LUT R12, R12, R2, RZ, 0x3c, !PT ;  /* 0x000000020c0c7212 */ /* 0x000fe200078e3cff */
[----:B------:R-:W-:Y:S02]  /*4990*/  UIADD3 UR4, UPT, UPT, UR4, 0x1, URZ ;  /* 0x0000000104047890 */ /* 0x000fe4000fffe0ff */
[----:B------:R-:W-:Y:S02]  /*49a0*/  UIADD3 UR5, UPT, UPT, UR5, 0xa0, URZ ;  /* 0x000000a005057890 */ /* 0x000fe4000fffe0ff */
[----:B------:R-:W-:-:S04]  /*49b0*/  UISETP.NE.AND UP0, UPT, UR4, 0x2, UPT ;  /* 0x000000020400788c */ /* 0x000fc8000bf05270 */
[----:B------:R-:W-:Y:S02]  /*49c0*/  USEL UR6, URZ, 0x1, UP0 ;  /* 0x00000001ff067887 */ /* 0x000fe40008000000 */
[----:B------:R-:W-:Y:S01]  /*49d0*/  USEL UR4, UR4, URZ, UP0 ;  /* 0x000000ff04047287 */ /* 0x000fe20008000000 */
[----:B------:R2:W-:Y:S03]  /*49e0*/  UTCBAR [UR5], URZ ;  /* 0x000000ff050073e9 */ /* 0x0005e600080000ff */
[----:B------:R-:W-:Y:S02]  /*49f0*/  LOP3.LUT R14, R14, UR6, RZ, 0x3c, !PT ;  /* 0x000000060e0e7c12 */ /* 0x000fe4000f8e3cff */
[----:B------:R-:W-:Y:S01]  /*4a00*/  IMAD.U32 R22, RZ, RZ, UR4 ;  /* 0x00000004ff167e24 */ /* 0x000fe2000f8e00ff */
[----:B------:R-:W-:Y:S06]  /*4a10*/  @P3 BRA `(.L_x_72) ;  /* 0xffffffec00f43947 */ /* 0x000fec000383ffff */
[----:B------:R-:W4:Y:S01]  /*4a20*/  S2UR UR7, SR_CgaCtaId ;  /* 0x00000000000779c3 */ /* 0x000f220000008800 */
[----:B--2---:R-:W-:Y:S02]  /*4a30*/  R2UR UR5, R22 ;  /* 0x00000000160572ca */ /* 0x004fe400000e0000 */
[----:B------:R-:W-:Y:S01]  /*4a40*/  ELECT P0, URZ, PT ;  /* 0x0000000000ff782f */ /* 0x000fe20003800000 */
[----:B------:R-:W-:Y:S01]  /*4a50*/  IMAD.MOV.U32 R0, RZ, RZ, 0x1 ;  /* 0x00000001ff007424 */ /* 0x000fe200078e00ff */
[----:B------:R-:W-:Y:S01]  /*4a60*/  UIADD3 UR48, UPT, UPT, UR48, 0xb0, URZ ;  /* 0x000000b030307890 */ /* 0x000fe2000fffe0ff */
[----:B------:R-:W-:Y:S01]  /*4a70*/  SHF.L.U32 R2, R14, 0x1f, RZ ;  /* 0x0000001f0e027819 */ /* 0x000fe200000006ff */
[----:B------:R-:W-:Y:S01]  /*4a80*/  UMOV UR4, 0x40 ;  /* 0x0000004000047882 */ /* 0x000fe20000000000 */
[----:B------:R-:W-:Y:S01]  /*4a90*/  UVIRTCOUNT.DEALLOC.SMPOOL 0x80 ;  /* 0x000000800000784c */ /* 0x000fe20000000000 */
[----:B----4-:R-:W-:-:S05]  /*4aa0*/  ULEA UR7, UR7, UR4, 0x18 ;  /* 0x0000000407077291 */ /* 0x010fca000f8ec0ff */
[----:B------:R-:W-:-:S04]  /*4ab0*/  ULEA UR4, UR5, UR48, 0x3 ;  /* 0x0000003005047291 */ /* 0x000fc8000f8e18ff */
[----:B------:R2:W-:Y:S05]  /*4ac0*/  @P0 STS.U8 [UR7+0x1c], R0 ;  /* 0x00001c00ff000988 */ /* 0x0005ea0008000007 */
[----:B------:R-:W4:Y:S02]  /*4ad0*/  SYNCS.PHASECHK.TRANS64.TRYWAIT P0, [UR4], R2 ;  /* 0x00000002ff0075a7 */ /* 0x000f240008001104 */
[----:B--2-4-:R-:W-:Y:S05]  /*4ae0*/  @!P0 BRA `(.L_x_73) ;  /* 0x0000004000b88947 */ /* 0x014fea0003800000 */
.L_x_146:
[----:B------:R-:W-:-:S13]  /*4af0*/  R2UR UR4, R22 ;  /* 0x00000000160472ca */ /* 0x000fda00000e0000 */
[----:B------:R-:W-:-:S04]  /*4b00*/  UIADD3 UR4, UPT, UPT, UR4, 0x1, URZ ;  /* 0x0000000104047890 */ /* 0x000fc8000fffe0ff */
[----:B------:R-:W-:-:S04]  /*4b10*/  UISETP.NE.AND UP0, UPT, UR4, 0x2, UPT ;  /* 0x000000020400788c */ /* 0x000fc8000bf05270 */
[----:B------:R-:W-:Y:S02]  /*4b20*/  USEL UR5, URZ, 0x1, UP0 ;  /* 0x00000001ff057887 */ /* 0x000fe40008000000 */
[----:B------:R-:W-:-:S04]  /*4b30*/  USEL UR4, UR4, URZ, UP0 ;  /* 0x000000ff04047287 */ /* 0x000fc80008000000 */
[----:B------:R-:W-:Y:S01]  /*4b40*/  ULEA UR4, UR4, UR48, 0x3 ;  /* 0x0000003004047291 */ /* 0x000fe2000f8e18ff */
[----:B--2---:R-:W-:-:S04]  /*4b50*/  LOP3.LUT R2, R14, UR5, RZ, 0x3c, !PT ;  /* 0x000000050e027c12 */ /* 0x004fc8000f8e3cff */
[----:B------:R-:W-:-:S04]  /*4b60*/  SHF.L.U32 R2, R2, 0x1f, RZ ;  /* 0x0000001f02027819 */ /* 0x000fc800000006ff */
[----:B------:R-:W2:Y:S02]  /*4b70*/  SYNCS.PHASECHK.TRANS64.TRYWAIT P0, [UR4], R2 ;  /* 0x00000002ff0075a7 */ /* 0x000ea40008001104 */
[----:B--2---:R-:W-:Y:S05]  /*4b80*/  @!P0 BRA `(.L_x_74) ;  /* 0x0000004000a88947 */ /* 0x004fea0003800000 */
.L_x_148:
[----:B------:R-:W-:Y:S01]  /*4b90*/  NOP ;  /* 0x0000000000007918 */ /* 0x000fe20000000000 */
[----:B--2---:R-:W2:Y:S01]  /*4ba0*/  LDS R0, [UR7+0x14] ;  /* 0x00001407ff007984 */ /* 0x004ea20008000800 */
[----:B------:R-:W-:Y:S01]  /*4bb0*/  ULOP3.LUT UR4, UR43, 0xffff, URZ, 0xc0, !UPT ;  /* 0x0000ffff2b047892 */ /* 0x000fe2000f8ec0ff */
[----:B------:R-:W-:Y:S01]  /*4bc0*/  UMOV UR5, 0xffff ;  /* 0x0000ffff00057882 */ /* 0x000fe20000000000 */
[----:B------:R-:W-:Y:S02]  /*4bd0*/  UMOV UR6, 0x1 ;  /* 0x0000000100067882 */ /* 0x000fe40000000000 */
[----:B------:R-:W-:-:S04]  /*4be0*/  USHF.R.U32.HI UR4, URZ, 0x5, UR4 ;  /* 0x00000005ff047899 */ /* 0x000fc80008011604 */
[----:B------:R-:W-:Y:S02]  /*4bf0*/  USHF.L.U32 UR5, UR5, UR4, URZ ;  /* 0x0000000405057299 */ /* 0x000fe400080006ff */
[----:B------:R-:W-:-:S04]  /*4c00*/  USHF.L.U32 UR4, UR6, UR4, URZ ;  /* 0x0000000406047299 */ /* 0x000fc800080006ff */
[----:B--2---:R-:W-:-:S04]  /*4c10*/  LOP3.LUT R0, R0, UR5, RZ, 0xc0, !PT ;  /* 0x0000000500007c12 */ /* 0x004fc8000f8ec0ff */
[----:B------:R-:W-:-:S13]  /*4c20*/  ISETP.NE.AND P0, PT, R0, UR5, PT ;  /* 0x0000000500007c0c */ /* 0x000fda000bf05270 */
[----:B------:R-:W-:Y:S05]  /*4c30*/  @P0 BRA `(.L_x_75) ;  /* 0x0000000000580947 */ /* 0x000fea0003800000 */
[----:B------:R-:W2:Y:S02]  /*4c40*/  LDS R0, [UR7+0x18] ;  /* 0x00001807ff007984 */ /* 0x000ea40008000800 */
[----:B--2---:R-:W-:-:S04]  /*4c50*/  LOP3.LUT R0, R0, UR4, RZ, 0xc0, !PT ;  /* 0x0000000400007c12 */ /* 0x004fc8000f8ec0ff */
[----:B------:R-:W-:-:S13]  /*4c60*/  ISETP.NE.AND P0, PT, R0, UR4, PT ;  /* 0x0000000400007c0c */ /* 0x000fda000bf05270 */
[----:B------:R-:W-:Y:S05]  /*4c70*/  @P0 BRA `(.L_x_76) ;  /* 0x00000000003c0947 */ /* 0x000fea0003800000 */
[----:B------:R-:W2:Y:S01]  /*4c80*/  S2R R2, SR_LANEID ;  /* 0x0000000000027919 */ /* 0x000ea20000000000 */
[----:B------:R-:W-:-:S06]  /*4c90*/  ULOP3.LUT UR5, URZ, UR5, URZ, 0x33, !UPT ;  /* 0x00000005ff057292 */ /* 0x000fcc000f8e33ff */
[----:B------:R-:W-:-:S04]  /*4ca0*/  IMAD.U32 R0, RZ, RZ, UR5 ;  /* 0x00000005ff007e24 */ /* 0x000fc8000f8e00ff */
[----:B------:R4:W1:Y:S02]  /*4cb0*/  REDUX UR8, R0 ;  /* 0x00000000000873c4 */ /* 0x0008640000000000 */
[----:B------:R1:W-:Y:S01]  /*4cc0*/  UTCATOMSWS.AND URZ, UR5 ;  /* 0x0000000500ff79e3 */ /* 0x0003e20008000000 */
[----:B----4-:R-:W-:Y:S01]  /*4cd0*/  LOP3.LUT R0, RZ, UR4, RZ, 0x33, !PT ;  /* 0x00000004ff007c12 */ /* 0x010fe2000f8e33ff */
[----:B------:R-:W-:Y:S02]  /*4ce0*/  VOTEU.ANY UR4, UPT, PT ;  /* 0x0000000000047886 */ /* 0x000fe400038e0100 */
[----:B------:R-:W-:Y:S02]  /*4cf0*/  UFLO.U32 UR4, UR4 ;  /* 0x00000004000472bd */ /* 0x000fe400080e0000 */
[----:B------:R-:W4:Y:S04]  /*4d00*/  REDUX UR6, R0 ;  /* 0x00000000000673c4 */ /* 0x000f280000000000 */
[----:B--2---:R-:W-:-:S02]  /*4d10*/  ISETP.EQ.U32.AND P0, PT, R2, UR4, PT ;  /* 0x0000000402007c0c */ /* 0x004fc4000bf02070 */
[----:B-1----:R-:W-:-:S11]  /*4d20*/  MOV R2, UR8 ;  /* 0x0000000800027c02 */ /* 0x002fd60008000f00 */
[----:B------:R1:W-:Y:S01]  /*4d30*/  @P0 ATOMS.AND RZ, [UR7+0x14], R2 ;  /* 0x00001402ffff098c */ /* 0x0003e2000a800007 */
[----:B----4-:R-:W-:-:S05]  /*4d40*/  IMAD.U32 R0, RZ, RZ, UR6 ;  /* 0x00000006ff007e24 */ /* 0x010fca000f8e00ff */
[----:B------:R1:W-:Y:S01]  /*4d50*/  @P0 ATOMS.AND RZ, [UR7+0x18], R0 ;  /* 0x00001800ffff098c */ /* 0x0003e2000a800007 */
[----:B------:R-:W-:Y:S05]  /*4d60*/  BRA `(.L_x_77) ;  /* 0x0000000000147947 */ /* 0x000fea0003800000 */
.L_x_76:
[----:B------:R-:W-:Y:S02]  /*4d70*/  MOV R2, 0x4d90 ;  /* 0x00004d9000027802 */ /* 0x000fe40000000f00 */
[----:B-1-3-5:R-:W-:Y:S05]  /*4d80*/  CALL.REL.NOINC `($__internal_0_$__cuda_sm10x_tcgen05_guardrail_trap_col_being_dealloced_not_returned_by_alloc) ;  /* 0x00000044001c7944 */ /* 0x02afea0003c00000 */
[----:B------:R-:W-:Y:S05]  /*4d90*/  BRA `(.L_x_77) ;  /* 0x0000000000087947 */ /* 0x000fea0003800000 */
.L_x_75:
[----:B------:R-:W-:Y:S02]  /*4da0*/  MOV R2, 0x4dc0 ;  /* 0x00004dc000027802 */ /* 0x000fe40000000f00 */
[----:B-1-3-5:R-:W-:Y:S05]  /*4db0*/  CALL.REL.NOINC `($__internal_2_$__cuda_sm10x_tcgen05_guardrail_trap_unallocated_columns_being_dealloced) ;  /* 0x0000004400287944 */ /* 0x02afea0003c00000 */
.L_x_77:
[----:B------:R-:W-:Y:S01]  /*4dc0*/  NOP ;  /* 0x0000000000007918 */ /* 0x000fe20000000000 */
[----:B------:R-:W-:Y:S05]  /*4dd0*/  EXIT ;  /* 0x000000000000794d */ /* 0x000fea0003800000 */
.L_x_59:
[----:B------:R-:W-:-:S09]  /*4de0*/  UISETP.NE.OR UP4, UPT, UR14, 0x3, !UP4 ;  /* 0x000000030e00788c */ /* 0x000fd2000e785670 */
[----:B------:R-:W-:Y:S05]  /*4df0*/  BRA.U UP4, `(.L_x_78) ;  /* 0x0000000d04a07547 */ /* 0x000fea000b800000 */
[----:B------:R-:W1:Y:S01]  /*4e00*/  LDC R0, c[0x0][0xf30] ;  /* 0x0003cc00ff007b82 */ /* 0x000e620000000800 */
[----:B------:R-:W-:Y:S01]  /*4e10*/  IMAD.MOV.U32 R34, RZ, RZ, 0x1 ;  /* 0x00000001ff227424 */ /* 0x000fe200078e00ff */
[----:B------:R-:W-:Y:S01]  /*4e20*/  CS2R R30, SRZ ;  /* 0x00000000001e7805 */ /* 0x000fe2000001ff00 */
[----:B------:R-:W-:Y:S01]  /*4e30*/  IMAD.MOV.U32 R28, RZ, RZ, 0x2000 ;  /* 0x00002000ff1c7424 */ /* 0x000fe200078e00ff */
[----:B------:R-:W-:Y:S01]  /*4e40*/  UMOV UR6, 0x400 ;  /* 0x0000040000067882 */ /* 0x000fe20000000000 */
[----:B------:R-:W-:Y:S02]  /*4e50*/  UPLOP3.LUT UP0, UPT, UPT, UPT, UPT, 0x40, 0x4 ;  /* 0x000000000004789c */ /* 0x000fe40003f0e870 */
[----:B------:R-:W-:Y:S01]  /*4e60*/  ULEA UR6, UR60, UR6, 0x18 ;  /* 0x000000063c067291 */ /* 0x000fe2000f8ec0ff */
[----:B------:R-:W2:Y:S01]  /*4e70*/  LDC R27, c[0x0][0x370] ;  /* 0x0000dc00ff1b7b82 */ /* 0x000ea20000000800 */
[----:B------:R-:W-:-:S07]  /*4e80*/  UMOV UR5, URZ ;  /* 0x000000ff00057c82 */ /* 0x000fce0008000000 */
[----:B------:R-:W3:Y:S08]  /*4e90*/  LDC R3, c[0x0][0xf0c] ;  /* 0x0003c300ff037b82 */ /* 0x000ef00000000800 */
[----:B------:R-:W4:Y:S01]  /*4ea0*/  LDC R25, c[0x0][0xf20] ;  /* 0x0003c800ff197b82 */ /* 0x000f220000000800 */
[----:B-1----:R-:W-:-:S07]  /*4eb0*/  ISETP.NE.AND P1, PT, R0, 0x1, PT ;  /* 0x000000010000780c */ /* 0x002fce0003f25270 */
[----:B------:R-:W1:Y:S08]  /*4ec0*/  LDC.64 R32, c[0x0][0x348] ;  /* 0x0000d200ff207b82 */ /* 0x000e700000000a00 */
[----:B------:R-:W1:Y:S08]  /*4ed0*/  LDC.64 R18, c[0x0][0xf10] ;  /* 0x0003c400ff127b82 */ /* 0x000e700000000a00 */
[----:B------:R-:W1:Y:S08]  /*4ee0*/  LDC.64 R6, c[0x0][0xf18] ;  /* 0x0003c600ff067b82 */ /* 0x000e700000000a00 */
[----:B------:R-:W1:Y:S08]  /*4ef0*/  LDC.64 R14, c[0x0][0xc88] ;  /* 0x00032200ff0e7b82 */ /* 0x000e700000000a00 */
[----:B------:R-:W1:Y:S08]  /*4f00*/  LDC.64 R4, c[0x0][0xf28] ;  /* 0x0003ca00ff047b82 */ /* 0x000e700000000a00 */
[----:B------:R-:W1:Y:S08]  /*4f10*/  LDC.64 R16, c[0x0][0xc90] ;  /* 0x00032400ff107b82 */ /* 0x000e700000000a00 */
[----:B--234-:R-:W1:Y:S02]  /*4f20*/  LDC R26, c[0x0][0x374] ;  /* 0x0000dd00ff1a7b82 */ /* 0x01ce640000000800 */
.L_x_87:
[C---:B------:R-:W-:Y:S02]  /*4f30*/  LEA R0, R31.reuse, UR6, 0x3 ;  /* 0x000000061f007c11 */ /* 0x040fe4000f8e18ff */
[----:B------:R-:W-:Y:S02]  /*4f40*/  SHF.L.U32 R2, R30, 0x1f, RZ ;  /* 0x0000001f1e027819 */ /* 0x000fe400000006ff */
[----:B------:R-:W-:Y:S02]  /*4f50*/  LEA R20, R31, UR6, 0x4 ;  /* 0x000000061f147c11 */ /* 0x000fe4000f8e20ff */
[----:B--2---:R-:W2:Y:S02]  /*4f60*/  SYNCS.PHASECHK.TRANS64.TRYWAIT P0, [R0+URZ+0x80], R2 ;  /* 0x00008002000075a7 */ /* 0x004ea400080011ff */
[----:B--2---:R-:W-:Y:S05]  /*4f70*/  @!P0 BRA `(.L_x_79) ;  /* 0x0000003c00c48947 */ /* 0x004fea0003800000 */
.L_x_149:
[----:B------:R-:W-:Y:S01]  /*4f80*/  ISETP.GE.AND P0, PT, R40, 0x1, PT ;  /* 0x000000012800780c */ /* 0x000fe20003f06270 */
[----:B------:R-:W3:Y:S01]  /*4f90*/  LDS.128 R20, [R20+0xf0] ;  /* 0x0000f00014147984 */ /* 0x000ee20000000c00 */
[----:B--2---:R-:W-:Y:S01]  /*4fa0*/  VIADD R0, R0, 0x90 ;  /* 0x0000009000007836 */ /* 0x004fe20000000000 */
[----:B------:R-:W-:Y:S01]  /*4fb0*/  @!PT LDS RZ, [RZ] ;  /* 0x00000000fffff984 */ /* 0x000fe20000000800 */
[----:B------:R-:W-:Y:S01]  /*4fc0*/  @!PT LDS RZ, [RZ] ;  /* 0x00000000fffff984 */ /* 0x000fe20000000800 */
[----:B------:R-:W-:Y:S01]  /*4fd0*/  @!PT LDS RZ, [RZ] ;  /* 0x00000000fffff984 */ /* 0x000fe20000000800 */
[----:B------:R-:W-:Y:S01]  /*4fe0*/  @!PT LDS RZ, [RZ] ;  /* 0x00000000fffff984 */ /* 0x000fe20000000800 */
[----:B------:R2:W-:Y:S06]  /*4ff0*/  MEMBAR.ALL.CTA ;  /* 0x0000000000007992 */ /* 0x0005ec0000008000 */
[----:B--2---:R-:W2:Y:S01]  /*5000*/  FENCE.VIEW.ASYNC.S ;  /* 0x00000000000073c6 */ /* 0x004ea20000000000 */
[----:B------:R-:W-:Y:S04]  /*5010*/  PRMT R0, RZ, 0x654, R0 ;  /* 0x00000654ff007816 */ /* 0x000fe80000000000 */
[----:B--2---:R2:W-:Y:S01]  /*5020*/  SYNCS.ARRIVE.TRANS64.RED.A1T0 RZ, [R0+URZ], RZ ;  /* 0x000000ff00ff79a7 */ /* 0x0045e200081004ff */
[----:B---3--:R-:W-:Y:S11]  /*5030*/  LOP3.LUT P3, RZ, R22, 0x1, RZ, 0xc0, !PT ;  /* 0x0000000116ff7812 */ /* 0x008ff6000786c0ff */
[----:B------:R-:W-:Y:S02]  /*5040*/  @!UPT UIADD3 URZ, UPT, UPT, URZ, URZ, URZ ;  /* 0x000000fffffff290 */ /* 0x000fe4000fffe0ff */
[----:B------:R-:W-:Y:S02]  /*5050*/  @P3 MOV R11, R20 ;  /* 0x00000014000b3202 */ /* 0x000fe40000000f00 */
[----:B------:R-:W-:Y:S01]  /*5060*/  @P3 LOP3.LUT R10, R21, 0xffff, RZ, 0xc0, !PT ;  /* 0x0000ffff150a3812 */ /* 0x000fe200078ec0ff */
[----:B--2---:R-:W-:Y:S06]  /*5070*/  @!P0 BRA `(.L_x_80) ;  /* 0x0000000000a48947 */ /* 0x004fec0003800000 */
[----:B-1----:R-:W-:Y:S01]  /*5080*/  IMAD.HI.U32 R0, R26, R7, RZ ;  /* 0x000000071a007227 */ /* 0x002fe200078e00ff */
[----:B------:R-:W-:Y:S02]  /*5090*/  ISETP.NE.AND P0, PT, R6, 0x1, PT ;  /* 0x000000010600780c */ /* 0x000fe40003f05270 */
[----:B------:R-:W-:Y:S01]  /*50a0*/  ISETP.NE.AND P2, PT, R40, 0x1, PT ;  /* 0x000000012800780c */ /* 0x000fe20003f45270 */
[----:B------:R-:W-:Y:S01]  /*50b0*/  IMAD.HI.U32 R9, R27, R18, RZ ;  /* 0x000000121b097227 */ /* 0x000fe200078e00ff */
[----:B------:R-:W-:Y:S02]  /*50c0*/  SHF.R.U32.HI R0, RZ, R25, R0 ;  /* 0x00000019ff007219 */ /* 0x000fe40000011600 */
[----:B------:R-:W-:Y:S01]  /*50d0*/  ISETP.NE.AND P4, PT, R3, 0x1, PT ;  /* 0x000000010300780c */ /* 0x000fe20003f85270 */
[----:B------:R-:W-:Y:S01]  /*50e0*/  IMAD.HI.U32 R13, R10, R7, RZ ;  /* 0x000000070a0d7227 */ /* 0x000fe200078e00ff */
[----:B------:R-:W-:Y:S02]  /*50f0*/  SHF.R.U32.HI R9, RZ, R19, R9 ;  /* 0x00000013ff097219 */ /* 0x000fe40000011609 */
[----:B------:R-:W-:Y:S01]  /*5100*/  SEL R0, R26, R0, !P0 ;  /* 0x000000001a007207 */ /* 0x000fe20004000000 */
[----:B------:R-:W-:Y:S01]  /*5110*/  IMAD.HI.U32 R12, R11, R18, RZ ;  /* 0x000000120b0c7227 */ /* 0x000fe200078e00ff */
[----:B------:R-:W-:Y:S03]  /*5120*/  SEL R9, R27, R9, !P4 ;  /* 0x000000091b097207 */ /* 0x000fe60006000000 */
[-C--:B------:R-:W-:Y:S01]  /*5130*/  IMAD.HI.U32 R8, R0, R4.reuse, RZ ;  /* 0x0000000400087227 */ /* 0x080fe200078e00ff */
[----:B------:R-:W-:Y:S03]  /*5140*/  SHF.R.U32.HI R12, RZ, R19, R12 ;  /* 0x00000013ff0c7219 */ /* 0x000fe6000001160c */
[----:B------:R-:W-:Y:S01]  /*5150*/  IMAD.HI.U32 R2, R9, R4, RZ ;  /* 0x0000000409027227 */ /* 0x000fe200078e00ff */
[----:B------:R-:W-:Y:S02]  /*5160*/  @P2 SHF.R.U32.HI R0, RZ, R5, R8 ;  /* 0x00000005ff002219 */ /* 0x000fe40000011608 */
[----:B------:R-:W-:Y:S02]  /*5170*/  SHF.R.U32.HI R8, RZ, R25, R13 ;  /* 0x00000019ff087219 */ /* 0x000fe4000001160d */
[----:B------:R-:W-:Y:S01]  /*5180*/  @P2 SHF.R.U32.HI R9, RZ, R5, R2 ;  /* 0x00000005ff092219 */ /* 0x000fe20000011602 */
[----:B------:R-:W-:Y:S01]  /*5190*/  IMAD R0, R40, R0, RZ ;  /* 0x0000000028007224 */ /* 0x000fe200078e02ff */
[----:B------:R-:W-:Y:S02]  /*51a0*/  SEL R8, R10, R8, !P0 ;  /* 0x000000080a087207 */ /* 0x000fe40004000000 */
[----:B------:R-:W-:Y:S01]  /*51b0*/  SEL R2, R11, R12, !P4 ;  /* 0x0000000c0b027207 */ /* 0x000fe20006000000 */
[----:B------:R-:W-:Y:S01]  /*51c0*/  IMAD R12, R40, R9, RZ ;  /* 0x00000009280c7224 */ /* 0x000fe200078e02ff */
[C---:B------:R-:W-:Y:S01]  /*51d0*/  ISETP.GE.AND P0, PT, R8.reuse, R0, PT ;  /* 0x000000000800720c */ /* 0x040fe20003f06270 */
[----:B------:R-:W-:Y:S03]  /*51e0*/  IMAD.HI.U32 R0, R8, R4, RZ ;  /* 0x0000000408007227 */ /* 0x000fe600078e00ff */
[----:B------:R-:W-:Y:S02]  /*51f0*/  ISETP.GE.OR P0, PT, R2, R12, P0 ;  /* 0x0000000c0200720c */ /* 0x000fe40000706670 */
[-C--:B------:R-:W-:Y:S04]  /*5200*/  SHF.R.U32.HI R0, RZ, R5.reuse, R0 ;  /* 0x00000005ff007219 */ /* 0x080fe80000011600 */
[----:B------:R-:W-:Y:S05]  /*5210*/  SEL R13, R8, R0, !P2 ;  /* 0x00000000080d7207 */ /* 0x000fea0005000000 */
[----:B------:R-:W-:Y:S02]  /*5220*/  IMAD.MOV R12, RZ, RZ, -R13 ;  /* 0x000000ffff0c7224 */ /* 0x000fe400078e0a0d */
[----:B------:R-:W-:Y:S04]  /*5230*/  @!P0 IMAD.HI.U32 R0, R2, R4, RZ ;  /* 0x0000000402008227 */ /* 0x000fe800078e00ff */
[----:B------:R-:W-:Y:S01]  /*5240*/  IMAD R12, R40, R12, R8 ;  /* 0x0000000c280c7224 */ /* 0x000fe200078e0208 */
[----:B------:R-:W-:Y:S04]  /*5250*/  @!P0 SHF.R.U32.HI R0, RZ, R5, R0 ;  /* 0x00000005ff008219 */ /* 0x000fe80000011600 */
[----:B------:R-:W-:Y:S04]  /*5260*/  @!P0 SEL R0, R2, R0, !P2 ;  /* 0x0000000002008207 */ /* 0x000fe80005000000 */
[----:B------:R-:W-:Y:S01]  /*5270*/  @!P0 IADD3 R13, PT, PT, R13, -R0, RZ ;  /* 0x800000000d0d8210 */ /* 0x000fe20007ffe0ff */
[----:B------:R-:W-:Y:S01]  /*5280*/  @!P0 IMAD R0, R9, R12, R0 ;  /* 0x0000000c09008224 */ /* 0x000fe200078e0200 */
[----:B------:R-:W-:Y:S01]  /*5290*/  IADD3 R9, PT, PT, -R8, RZ, RZ ;  /* 0x000000ff08097210 */ /* 0x000fe20007ffe1ff */
[--C-:B------:R-:W-:Y:S02]  /*52a0*/  IMAD.MOV R12, RZ, RZ, -R2.reuse ;  /* 0x000000ffff0c7224 */ /* 0x100fe400078e0a02 */
[----:B------:R-:W-:Y:S02]  /*52b0*/  @!P0 IMAD R8, R13, R40, R2 ;  /* 0x000000280d088224 */ /* 0x000fe400078e0202 */
[----:B------:R-:W-:Y:S02]  /*52c0*/  @!P0 IMAD.MOV.U32 R2, RZ, RZ, R0 ;  /* 0x000000ffff028224 */ /* 0x000fe400078e0000 */
[----:B------:R-:W-:Y:S02]  /*52d0*/  IMAD R11, R3, R12, R11 ;  /* 0x0000000c030b7224 */ /* 0x000fe400078e020b */
[----:B------:R-:W-:Y:S02]  /*52e0*/  IMAD R10, R6, R9, R10 ;  /* 0x00000009060a7224 */ /* 0x000fe400078e020a */
[----:B------:R-:W-:Y:S02]  /*52f0*/  IMAD R11, R2, R3, R11 ;  /* 0x00000003020b7224 */ /* 0x000fe400078e020b */
[----:B------:R-:W-:Y:S02]  /*5300*/  IMAD R10, R8, R6, R10 ;  /* 0x00000006080a7224 */ /* 0x000fe400078e020a */
.L_x_80:
[----:B------:R-:W-:Y:S05]  /*5310*/  BRA.U UP0, `(.L_x_81) ;  /* 0x0000000100107547 */ /* 0x000fea000b800000 */
[----:B------:R-:W-:Y:S04]  /*5320*/  MOV R2, UR57 ;  /* 0x0000003900027c02 */ /* 0x000fe80008000f00 */
[----:B------:R-:W-:Y:S04]  /*5330*/  SHF.L.U32 R2, R2, 0x1f, RZ ;  /* 0x0000001f02027819 */ /* 0x000fe800000006ff */
[----:B------:R-:W2:Y:S02]  /*5340*/  SYNCS.PHASECHK.TRANS64.TRYWAIT P0, [UR6+0x78], R2 ;  /* 0x00007802ff0075a7 */ /* 0x000ea40008001106 */
[----:B--2---:R-:W-:Y:S05]  /*5350*/  @!P0 BRA `(.L_x_82) ;  /* 0x0000003800e08947 */ /* 0x004fea0003800000 */
.L_x_81:
[----:B-1----:R-:W-:Y:S01]  /*5360*/  ISETP.NE.U32.AND P0, PT, R16, RZ, PT ;  /* 0x000000ff1000720c */ /* 0x002fe20003f05070 */
[----:B------:R-:W-:Y:S01]  /*5370*/  USHF.L.U32 UR11, UR20, 0x7, URZ ;  /* 0x00000007140b7899 */ /* 0x000fe200080006ff */
[----:B------:R-:W-:Y:S02]  /*5380*/  R2UR UR10, R24 ;  /* 0x00000000180a72ca */ /* 0x000fe400000e0000 */
[C---:B------:R-:W-:Y:S02]  /*5390*/  ISETP.NE.AND.EX P0, PT, R17.reuse, RZ, PT, P0 ;  /* 0x000000ff1100720c */ /* 0x040fe40003f05300 */
[----:B------:R-:W-:Y:S04]  /*53a0*/  ISETP.NE.U32.AND P2, PT, R16, RZ, PT ;  /* 0x000000ff1000720c */ /* 0x000fe80003f45070 */
[----:B------:R-:W-:Y:S05]  /*53b0*/  ISETP.NE.AND.EX P2, PT, R17, RZ, PT, P2 ;  /* 0x000000ff1100720c */ /* 0x000fea0003f45320 */
[----:B------:R-:W-:Y:S02]  /*53c0*/  USHF.L.U32 UR10, UR10, 0x6, URZ ;  /* 0x000000060a0a7899 */ /* 0x000fe400080006ff */
[----:B------:R-:W-:Y:S10]  /*53d0*/  @!P0 BRA `(.L_x_83) ;  /* 0x00000000002c8947 */ /* 0x000ff40003800000 */
[----:B------:R-:W-:Y:S01]  /*53e0*/  ISETP.NE.U32.AND P0, PT, R14, RZ, PT ;  /* 0x000000ff0e00720c */ /* 0x000fe20003f05070 */
[----:B------:R-:W-:Y:S03]  /*53f0*/  IMAD.MOV.U32 R88, RZ, RZ, 0x1 ;  /* 0x00000001ff587424 */ /* 0x000fe600078e00ff */
[----:B------:R-:W-:Y:S11]  /*5400*/  ISETP.NE.AND.EX P0, PT, R15, RZ, PT, P0 ;  /* 0x000000ff0f00720c */ /* 0x000ff60003f05300 */
[----:B------:R-:W-:Y:S02]  /*5410*/  @!UPT UIADD3 URZ, UPT, UPT, URZ, URZ, URZ ;  /* 0x000000fffffff290 */ /* 0x000fe4000fffe0ff */
[----:B------:R-:W1:Y:S01]  /*5420*/  @P0 LDC.64 R8, c[0x0][0xc88] ;  /* 0x00032200ff080b82 */ /* 0x000e620000000a00 */
[----:B--2---:R-:W-:Y:S04]  /*5430*/  @P0 IMAD R0, R16, UR52, RZ ;  /* 0x0000003410000c24 */ /* 0x004fe8000f8e02ff */
[----:B-1----:R-:W-:Y:S04]  /*5440*/  @P0 IMAD.WIDE R8, R0, 0x4, R8 ;  /* 0x0000000400080825 */ /* 0x002fe800078e0208 */
[----:B------:R-:W-:Y:S01]  /*5450*/  HFMA2 R0, -RZ, RZ, 0, 5.9604644775390625e-08 ;  /* 0x00000001ff007431 */ /* 0x000fe200000001ff */
[----:B-----5:R1:W5:Y:S04]  /*5460*/  @P0 LDG.E R49, desc[UR58][R8.64] ;  /* 0x0000003a08310981 */ /* 0x020368000c1e1900 */
[----:B------:R-:W-:Y:S01]  /*5470*/  @!P0 PRMT R88, R0, 0x7610, R88 ;  /* 0x0000761000588816 */ /* 0x000fe20000000058 */
[----:B-1----:R-:W3:Y:S06]  /*5480*/  @!P0 LDC R49, c[0x0][0xc80] ;  /* 0x00032000ff318b82 */ /* 0x002eec0000000800 */
.L_x_83:
[----:B---3-5:R-:W-:Y:S01]  /*5490*/  @!P2 FSETP.EQ.AND P0, PT, R49, RZ, PT ;  /* 0x000000ff3100a20b */ /* 0x028fe20003f02000 */
[----:B------:R-:W-:Y:S01]  /*54a0*/  @!UPT UIADD3 URZ, UPT, UPT, URZ, URZ, URZ ;  /* 0x000000fffffff290 */ /* 0x000fe2000fffe0ff */
[----:B------:R-:W-:Y:S11]  /*54b0*/  @!P2 BRA `(.L_x_84) ;  /* 0x000000000018a947 */ /* 0x000ff60003800000 */
[----:B------:R-:W-:Y:S02]  /*54c0*/  LOP3.LUT P2, RZ, R88, 0xff, RZ, 0xc0, !PT ;  /* 0x000000ff58ff7812 */ /* 0x000fe4000784c0ff */
[----:B------:R-:W-:Y:S04]  /*54d0*/  ISETP.NE.U32.AND P0, PT, R14, RZ, PT ;  /* 0x000000ff0e00720c */ /* 0x000fe80003f05070 */
[----:B------:R-:W-:Y:S04]  /*54e0*/  ISETP.NE.AND.EX P0, PT, R15, RZ, PT, P0 ;  /* 0x000000ff0f00720c */ /* 0x000fe80003f05300 */
[----:B------:R-:W-:Y:S03]  /*54f0*/  PLOP3.LUT P0, PT, P0, PT, PT, 0x8, 0x80 ;  /* 0x000000000080781c */ /* 0x000fe6000070e170 */
[----:B------:R-:W-:Y:S11]  /*5500*/  @P2 FSETP.EQ.AND P0, PT, R49, RZ, PT ;  /* 0x000000ff3100220b */ /* 0x000ff60003f02000 */
[----:B------:R-:W-:Y:S02]  /*5510*/  @!UPT UIADD3 URZ, UPT, UPT, URZ, URZ, URZ ;  /* 0x000000fffffff290 */ /* 0x000fe4000fffe0ff */
.L_x_84:
[----:B------:R-:W-:Y:S01]  /*5520*/  ULEA UR4, UR5, UR6, 0x3 ;  /* 0x0000000605047291 */ /* 0x000fe2000f8e18ff */
[----:B------:R-:W-:Y:S02]  /*5530*/  SHF.L.U32 R9, R34, 0x1f, RZ ;  /* 0x0000001f22097819 */ /* 0x000fe400000006ff */
[----:B------:R-:W-:Y:S04]  /*5540*/  ELECT P4, URZ, PT ;  /* 0x0000000000ff782f */ /* 0x000fe80003880000 */
[----:B------:R-:W-:Y:S02]  /*5550*/  PLOP3.LUT P4, PT, P0, P4, PT, 0xf2, 0x2f ;  /* 0x00000000002f781c */ /* 0x000fe40000789e72 */
[----:B------:R-:W1:Y:S11]  /*5560*/  SYNCS.PHASECHK.TRANS64.TRYWAIT P2, [UR4+0x58], R9 ;  /* 0x00005809ff0075a7 */ /* 0x000e760008041104 */
[----:B------:R-:W-:Y:S05]  /*5570*/  @!P4 IADD3 R8, P0, PT, R32, 0x980, RZ ;  /* 0x000009802008c810 */ /* 0x000fea0007f1e0ff */
[----:B--2---:R-:W-:Y:S01]  /*5580*/  @!P4 IMAD.X R2, RZ, RZ, R33, P0 ;  /* 0x000000ffff02c224 */ /* 0x004fe200000e0621 */
[----:B-1----:R-:W-:Y:S07]  /*5590*/  @!P2 BRA `(.L_x_85) ;  /* 0x000000380068a947 */ /* 0x002fee0003800000 */
.L_x_152:
[----:B------:R-:W2:Y:S01]  /*55a0*/  LDC.64 R12, c[0x0][0xf18] ;  /* 0x0003c600ff0c7b82 */ /* 0x000ea20000000a00 */
[----:B------:R-:W-:Y:S01]  /*55b0*/  @!P4 R2UR UR8, R2 ;  /* 0x000000000208c2ca */ /* 0x000fe200000e0000 */
[----:B------:R-:W-:Y:S01]  /*55c0*/  VOTEU.ALL UP1, P4 ;  /* 0x0000000000ff7886 */ /* 0x000fe20002020000 */
[----:B------:R-:W-:Y:S01]  /*55d0*/  @!P4 R2UR UR9, R8 ;  /* 0x000000000809c2ca */ /* 0x000fe200000e0000 */
[----:B------:R-:W-:Y:S01]  /*55e0*/  VOTEU.ALL UP0, P4 ;  /* 0x0000000000ff7886 */ /* 0x000fe20002000000 */
[----:B-1----:R-:W-:Y:S03]  /*55f0*/  @!P4 IMAD.MOV.U32 R0, RZ, RZ, 0x2000 ;  /* 0x00002000ff00c424 */ /* 0x002fe600078e00ff */
[----:B------:R-:W1:Y:S01]  /*5600*/  @!P1 LDC R2, c[0x0][0xf0c] ;  /* 0x0003c300ff029b82 */ /* 0x000e620000000800 */
[----:B------:R-:W-:Y:S01]  /*5610*/  UMOV UR18, 0x0 ;  /* 0x0000000000127882 */ /* 0x000fe20000000000 */
[----:B------:R-:W-:Y:S01]  /*5620*/  UMOV UR19, 0x10000000 ;  /* 0x1000000000137882 */ /* 0x000fe20000000000 */
[----:B------:R-:W-:Y:S01]  /*5630*/  UMOV UR12, UR52 ;  /* 0x00000034000c7c82 */ /* 0x000fe20008000000 */
[----:B------:R-:W-:Y:S01]  /*5640*/  UIADD3 UR7, UPT, UPT, UR5, 0x1, URZ ;  /* 0x0000000105077890 */ /* 0x000fe2000fffe0ff */
[----:B------:R-:W-:Y:S01]  /*5650*/  @P3 SHF.R.U32.HI R29, RZ, 0x10, R21 ;  /* 0x00000010ff1d3819 */ /* 0x000fe20000011615 */
[----:B------:R-:W-:Y:S02]  /*5660*/  VIADD R31, R31, 0x1 ;  /* 0x000000011f1f7836 */ /* 0x000fe40000000000 */
[----:B------:R-:W-:Y:S01]  /*5670*/  IMAD.U32 R9, RZ, RZ, UR8 ;  /* 0x00000008ff097e24 */ /* 0x000fe2000f8e00ff */
[----:B------:R-:W-:Y:S01]  /*5680*/  @!UP1 ULEA UR8, UR5, UR6, 0xd ;  /* 0x0000000605089291 */ /* 0x000fe2000f8e68ff */
[----:B------:R-:W-:Y:S01]  /*5690*/  IMAD.U32 R8, RZ, RZ, UR9 ;  /* 0x00000009ff087e24 */ /* 0x000fe2000f8e00ff */
[----:B------:R-:W-:Y:S02]  /*56a0*/  UIADD3 UR9, UPT, UPT, UR4, 0x40, URZ ;  /* 0x0000004004097890 */ /* 0x000fe4000fffe0ff */
[----:B------:R-:W-:Y:S01]  /*56b0*/  @!P4 R2UR UR17, R9 ;  /* 0x000000000911c2ca */ /* 0x000fe200000e0000 */
[----:B------:R-:W-:Y:S01]  /*56c0*/  @!UP1 UIADD3 UR8, UPT, UPT, UR8, 0x200, URZ ;  /* 0x0000020008089890 */ /* 0x000fe2000fffe0ff */
[----:B------:R-:W-:Y:S01]  /*56d0*/  @!P4 R2UR UR16, R8 ;  /* 0x000000000810c2ca */ /* 0x000fe200000e0000 */
[----:B------:R-:W-:Y:S01]  /*56e0*/  UISETP.NE.AND UP2, UPT, UR7, 0x3, UPT ;  /* 0x000000030700788c */ /* 0x000fe2000bf45270 */
[----:B------:R-:W3:Y:S01]  /*56f0*/  LDC.64 R8, c[0x0][0xf10] ;  /* 0x0003c400ff087b82 */ /* 0x000ee20000000a00 */
[----:B------:R-:W-:Y:S02]  /*5700*/  UPRMT UR14, UR60, 0x654, UR9 ;  /* 0x000006543c0e7896 */ /* 0x000fe40008000009 */
[----:B------:R-:W-:Y:S02]  /*5710*/  USEL UR13, UR7, URZ, UP2 ;  /* 0x000000ff070d7287 */ /* 0x000fe40009000000 */
[----:B------:R-:W-:Y:S02]  /*5720*/  USEL UR7, URZ, 0x1, UP2 ;  /* 0x00000001ff077887 */ /* 0x000fe40009000000 */
[----:B------:R-:W-:Y:S04]  /*5730*/  ULEA UR5, UR13, UR6, 0x3 ;  /* 0x000000060d057291 */ /* 0x000fe8000f8e18ff */
[----:B------:R4:W-:Y:S01]  /*5740*/  @!UP0 UTMALDG.3D [UR8], [UR16], desc[UR18] ;  /* 0x00001208100085b4 */ /* 0x0009e20008011000 */
[----:B------:R5:W-:Y:S01]  /*5750*/  @!P4 SYNCS.ARRIVE.TRANS64.RED.A0TR RZ, [UR4+0x40], R0 ;  /* 0x00004000ffffc9a7 */ /* 0x000be20008300404 */
[----:B------:R-:W-:Y:S04]  /*5760*/  LOP3.LUT R34, R34, UR7, RZ, 0x3c, !PT ;  /* 0x0000000722227c12 */ /* 0x000fe8000f8e3cff */
[----:B------:R-:W-:Y:S01]  /*5770*/  SHF.L.U32 R24, R34, 0x1f, RZ ;  /* 0x0000001f22187819 */ /* 0x000fe200000006ff */
[C---:B---3--:R-:W-:Y:S01]  /*5780*/  @!P1 IMAD.HI.U32 R8, R11.reuse, R8, RZ ;  /* 0x000000080b089227 */ /* 0x048fe200078e00ff */
[----:B--2---:R-:W-:Y:S02]  /*5790*/  @!P1 ISETP.NE.AND P0, PT, R12, 0x1, PT ;  /* 0x000000010c00980c */ /* 0x004fe40003f05270 */
[----:B-1----:R-:W-:Y:S01]  /*57a0*/  @!P1 ISETP.NE.AND P2, PT, R2, 0x1, PT ;  /* 0x000000010200980c */ /* 0x002fe20003f45270 */
[----:B------:R-:W-:Y:S01]  /*57b0*/  SYNCS.ARRIVE.TRANS64.RED.A1T0 RZ, [UR14], RZ ;  /* 0x000000ffffff79a7 */ /* 0x000fe2000810040e */
[C---:B------:R-:W-:Y:S01]  /*57c0*/  @!P1 IMAD.HI.U32 R13, R10.reuse, R13, RZ ;  /* 0x0000000d0a0d9227 */ /* 0x040fe200078e00ff */
[----:B------:R-:W-:Y:S04]  /*57d0*/  @!P1 SHF.R.U32.HI R8, RZ, R9, R8 ;  /* 0x00000009ff089219 */ /* 0x000fe80000011608 */
[----:B------:R-:W-:Y:S01]  /*57e0*/  @!P1 SEL R8, R11, R8, !P2 ;  /* 0x000000080b089207 */ /* 0x000fe20005000000 */
[----:B------:R-:W1:Y:S01]  /*57f0*/  SYNCS.PHASECHK.TRANS64.TRYWAIT P5, [UR5+0x58], R24 ;  /* 0x00005818ff0075a7 */ /* 0x000e6200080a1105 */
[----:B-----5:R-:W2:Y:S02]  /*5800*/  @!P1 LDC R0, c[0x0][0xf20] ;  /* 0x0003c800ff009b82 */ /* 0x020ea40000000800 */
[----:B--2---:R-:W-:Y:S04]  /*5810*/  @!P1 SHF.R.U32.HI R0, RZ, R0, R13 ;  /* 0x00000000ff009219 */ /* 0x004fe8000001160d */
[----:B------:R-:W-:Y:S05]  /*5820*/  @!P1 SEL R9, R10, R0, !P0 ;  /* 0x000000000a099207 */ /* 0x000fea0004000000 */
[----:B------:R-:W-:Y:S02]  /*5830*/  @!P1 IMAD.IADD R0, R9, 0x1, -R8 ;  /* 0x0000000109009824 */ /* 0x000fe400078e0a08 */
[----:B------:R-:W-:Y:S02]  /*5840*/  @!P1 IMAD.IADD R8, R8, 0x1, -R9 ;  /* 0x0000000108089824 */ /* 0x000fe400078e0a09 */
[----:B------:R-:W-:Y:S02]  /*5850*/  @!P1 IMAD R11, R0, R2, R11 ;  /* 0x00000002000b9224 */ /* 0x000fe400078e020b */
[----:B------:R-:W-:Y:S01]  /*5860*/  @!P1 IMAD R10, R8, R12, R10 ;  /* 0x0000000c080a9224 */ /* 0x000fe200078e020a */
[----:B-1--4-:R-:W-:Y:S06]  /*5870*/  @!P5 BRA `(.L_x_86) ;  /* 0x0000003400c8d947 */ /* 0x012fec0003800000 */
.L_x_154:
[----:B------:R-:W-:Y:S01]  /*5880*/  UIADD3 UR9, UPT, UPT, UR5, 0x40, URZ ;  /* 0x0000004005097890 */ /* 0x000fe2000fffe0ff */
[----:B------:R-:W-:Y:S01]  /*5890*/  @!P4 IADD3 R2, P0, PT, R32, 0x980, RZ ;  /* 0x000009802002c810 */ /* 0x000fe20007f1e0ff */
[----:B------:R-:W-:Y:S01]  /*58a0*/  VOTEU.ALL UP0, P4 ;  /* 0x0000000000ff7886 */ /* 0x000fe20002000000 */
[----:B------:R-:W-:Y:S01]  /*58b0*/  UMOV UR16, 0x0 ;  /* 0x0000000000107882 */ /* 0x000fe20000000000 */
[----:B------:R-:W-:Y:S01]  /*58c0*/  UMOV UR17, 0x10000000 ;  /* 0x1000000000117882 */ /* 0x000fe20000000000 */
[----:B------:R-:W-:Y:S01]  /*58d0*/  @!P4 R2UR UR7, R2 ;  /* 0x000000000207c2ca */ /* 0x000fe200000e0000 */
[----:B-1----:R-:W-:Y:S01]  /*58e0*/  @!P4 IMAD.X R0, RZ, RZ, R33, P0 ;  /* 0x000000ffff00c224 */ /* 0x002fe200000e0621 */
[----:B------:R-:W-:Y:S01]  /*58f0*/  @!UP0 ULEA UR8, UR13, UR6, 0xd ;  /* 0x000000060d088291 */ /* 0x000fe2000f8e68ff */
[----:B------:R-:W-:Y:S01]  /*5900*/  ISETP.NE.AND P0, PT, R31, 0x2, PT ;  /* 0x000000021f00780c */ /* 0x000fe20003f05270 */
[----:B------:R-:W-:Y:S01]  /*5910*/  @!UP0 UIADD3 UR10, UPT, UPT, UR10, 0x20, URZ ;  /* 0x000000200a0a8890 */ /* 0x000fe2000fffe0ff */
[----:B------:R-:W-:Y:S01]  /*5920*/  IMAD.IADD R24, R10, 0x1, R86 ;  /* 0x000000010a187824 */ /* 0x000fe200078e0256 */
[----:B------:R-:W-:Y:S01]  /*5930*/  @!P4 R2UR UR4, R0 ;  /* 0x000000000004c2ca */ /* 0x000fe200000e0000 */
[----:B------:R-:W-:Y:S01]  /*5940*/  @!UP0 UIADD3 UR8, UPT, UPT, UR8, 0x200, URZ ;  /* 0x0000020008088890 */ /* 0x000fe2000fffe0ff */
[----:B------:R-:W-:Y:S01]  /*5950*/  IMAD.IADD R0, R11, 0x1, R87 ;  /* 0x000000010b007824 */ /* 0x000fe200078e0257 */
[----:B------:R-:W-:Y:S01]  /*5960*/  VOTEU.ALL UP0, P4 ;  /* 0x0000000000ff7886 */ /* 0x000fe20002000000 */
[----:B------:R-:W-:Y:S01]  /*5970*/  UMOV UR12, UR52 ;  /* 0x00000034000c7c82 */ /* 0x000fe20008000000 */
[----:B------:R-:W-:Y:S02]  /*5980*/  @P3 R2UR UR52, R29 ;  /* 0x000000001d3432ca */ /* 0x000fe400000e0000 */
[----:B------:R-:W-:Y:S01]  /*5990*/  IMAD.U32 R8, RZ, RZ, UR7 ;  /* 0x00000007ff087e24 */ /* 0x000fe2000f8e00ff */
[----:B------:R-:W-:Y:S02]  /*59a0*/  R2UR UR20, R0 ;  /* 0x00000000001472ca */ /* 0x000fe400000e0000 */
[----:B------:R-:W-:Y:S02]  /*59b0*/  SEL R0, RZ, 0x1, P0 ;  /* 0x00000001ff007807 */ /* 0x000fe40000000000 */
[----:B------:R-:W-:Y:S01]  /*59c0*/  @!P4 R2UR UR14, R8 ;  /* 0x00000000080ec2ca */ /* 0x000fe200000e0000 */
[----:B------:R-:W-:Y:S01]  /*59d0*/  IMAD.U32 R9, RZ, RZ, UR4 ;  /* 0x00000004ff097e24 */ /* 0x000fe2000f8e00ff */
[----:B------:R-:W-:Y:S01]  /*59e0*/  UPRMT UR4, UR60, 0x654, UR9 ;  /* 0x000006543c047896 */ /* 0x000fe20008000009 */
[----:B------:R-:W-:Y:S02]  /*59f0*/  LOP3.LUT R30, R30, R0, RZ, 0x3c, !PT ;  /* 0x000000001e1e7212 */ /* 0x000fe400078e3cff */
[----:B------:R-:W-:Y:S02]  /*5a00*/  SEL R31, R31, RZ, P0 ;  /* 0x000000ff1f1f7207 */ /* 0x000fe40000000000 */
[----:B------:R-:W-:Y:S11]  /*5a10*/  @!P4 R2UR UR15, R9 ;  /* 0x00000000090fc2ca */ /* 0x000ff600000e0000 */
[----:B------:R-:W-:Y:S02]  /*5a20*/  @!UPT UIADD3 URZ, UPT, UPT, URZ, URZ, URZ ;  /* 0x000000fffffff290 */ /* 0x000fe4000fffe0ff */
[----:B------:R2:W-:Y:S01]  /*5a30*/  @!UP0 UTMALDG.3D [UR8], [UR14], desc[UR16] ;  /* 0x000010080e0085b4 */ /* 0x0005e20008011000 */
[----:B------:R2:W-:Y:S01]  /*5a40*/  @!P4 SYNCS.ARRIVE.TRANS64.RED.A0TR RZ, [UR5+0x40], R28 ;  /* 0x0000401cffffc9a7 */ /* 0x0005e20008300405 */
[----:B------:R-:W-:Y:S01]  /*5a50*/  SYNCS.ARRIVE.TRANS64.RED.A1T0 RZ, [UR4], RZ ;  /* 0x000000ffffff79a7 */ /* 0x000fe20008100404 */
[----:B------:R-:W-:Y:S04]  /*5a60*/  UIADD3 UR4, UPT, UPT, UR13, 0x1, URZ ;  /* 0x000000010d047890 */ /* 0x000fe8000fffe0ff */
[----:B------:R-:W-:Y:S04]  /*5a70*/  UISETP.NE.AND UP0, UPT, UR4, 0x3, UPT ;  /* 0x000000030400788c */ /* 0x000fe8000bf05270 */
[----:B------:R-:W-:Y:S02]  /*5a80*/  USEL UR7, URZ, 0x1, UP0 ;  /* 0x00000001ff077887 */ /* 0x000fe40008000000 */
[----:B------:R-:W-:Y:S02]  /*5a90*/  USEL UR5, UR4, URZ, UP0 ;  /* 0x000000ff04057287 */ /* 0x000fe40008000000 */
[----:B------:R-:W-:Y:S02]  /*5aa0*/  UPLOP3.LUT UP0, UPT, UPT, UPT, UPT, 0x80, 0x8 ;  /* 0x000000000008789c */ /* 0x000fe40003f0f070 */
[----:B------:R-:W-:Y:S01]  /*5ab0*/  LOP3.LUT R34, R34, UR7, RZ, 0x3c, !PT ;  /* 0x0000000722227c12 */ /* 0x000fe2000f8e3cff */
[----:B------:R-:W-:Y:S08]  /*5ac0*/  @P3 BRA `(.L_x_87) ;  /* 0xfffffff400183947 */ /* 0x000ff0000383ffff */
[----:B------:R-:W-:Y:S01]  /*5ad0*/  UIADD3 UR6, UPT, UPT, UR6, 0x58, URZ ;  /* 0x0000005806067890 */ /* 0x000fe2000fffe0ff */
[----:B------:R-:W-:-:S03]  /*5ae0*/  SHF.L.U32 R2, R34, 0x1f, RZ ;  /* 0x0000001f22027819 */ /* 0x000fc600000006ff */
[----:B------:R-:W-:-:S09]  /*5af0*/  ULEA UR4, UR5, UR6, 0x3 ;  /* 0x0000000605047291 */ /* 0x000fd2000f8e18ff */
[----:B------:R-:W1:Y:S02]  /*5b00*/  SYNCS.PHASECHK.TRANS64.TRYWAIT P0, [UR4], R2 ;  /* 0x00000002ff0075a7 */ /* 0x000e640008001104 */
[----:B-1----:R-:W-:Y:S05]  /*5b10*/  @!P0 BRA `(.L_x_88) ;  /* 0x0000003400388947 */ /* 0x002fea0003800000 */
.L_x_156:
        /* <DEDUP_REMOVED lines=9> */
.L_x_158:
[----:B------:R-:W-:-:S04]  /*5bb0*/  UIADD3 UR4, UPT, UPT, UR4, 0x1, URZ ;  /* 0x0000000104047890 */ /* 0x000fc8000fffe0ff */
[----:B------:R-:W-:-:S04]  /*5bc0*/  UISETP.NE.AND UP0, UPT, UR4, 0x3, UPT ;  /* 0x000000030400788c */ /* 0x000fc8000bf05270 */
[----:B------:R-:W-:Y:S02]  /*5bd0*/  USEL UR5, URZ, 0x1, UP0 ;  /* 0x00000001ff057887 */ /* 0x000fe40008000000 */
[----:B------:R-:W-:-:S04]  /*5be0*/  USEL UR4, UR4, URZ, UP0 ;  /* 0x000000ff04047287 */ /* 0x000fc80008000000 */
[----:B------:R-:W-:Y:S01]  /*5bf0*/  ULEA UR4, UR4, UR6, 0x3 ;  /* 0x0000000604047291 */ /* 0x000fe2000f8e18ff */
[----:B-1----:R-:W-:-:S04]  /*5c00*/  LOP3.LUT R2, R34, UR5, RZ, 0x3c, !PT ;  /* 0x0000000522027c12 */ /* 0x002fc8000f8e3cff */
[----:B------:R-:W-:Y:S01]  /*5c10*/  SHF.L.U32 R2, R2, 0x1f, RZ ;  /* 0x0000001f02027819 */ /* 0x000fe200000006ff */
[----:B------:R-:W-:-:S07]  /*5c20*/  IMAD.U32 R0, RZ, RZ, UR4 ;  /* 0x00000004ff007e24 */ /* 0x000fce000f8e00ff */
.L_x_90:
[----:B-1----:R1:W3:Y:S02]  /*5c30*/  SYNCS.PHASECHK.TRANS64.TRYWAIT P0, [R0+URZ], R2 ;  /* 0x00000002000075a7 */ /* 0x0022e400080011ff */
[----:B---3--:R-:W-:Y:S05]  /*5c40*/  @!P0 NANOSLEEP.SYNCS 0x989680 ;  /* 0x009896800000895d */ /* 0x008fea0003900000 */
[----:B------:R-:W3:Y:S02]  /*5c50*/  @!P0 SYNCS.PHASECHK.TRANS64 P0, [R0+URZ], R2 ;  /* 0x00000002000085a7 */ /* 0x000ee400080010ff */
[----:B--23--:R-:W-:Y:S05]  /*5c60*/  @P0 EXIT ;  /* 0x000000000000094d */ /* 0x00cfea0003800000 */
[----:B------:R-:W-:Y:S05]  /*5c70*/  BRA `(.L_x_90) ;  /* 0xfffffffc00ec7947 */ /* 0x000fea000383ffff */
.L_x_78:
[----:B------:R-:W-:-:S06]  /*5c80*/  UISETP.GE.AND UP0, UPT, UR14, 0x4, UPT ;  /* 0x000000040e00788c */ /* 0x000fcc000bf06270 */
[----:B------:R-:W-:-:S13]  /*5c90*/  PLOP3.LUT P0, PT, PT, PT, UP0, 0x80, 0x8 ;  /* 0x000000000008781c */ /* 0x000fda0003f0f008 */
[----:B------:R-:W-:Y:S05]  /*5ca0*/  @!P0 EXIT ;  /* 0x000000000000894d */ /* 0x000fea0003800000 */
[----:B------:R-:W-:Y:S01]  /*5cb0*/  BAR.SYNC.DEFER_BLOCKING 0x6, 0xa0 ;  /* 0x0182800000007b1d */ /* 0x000fe20000010000 */
[C---:B------:R-:W-:Y:S01]  /*5cc0*/  IMAD.SHL.U32 R2, R93.reuse, 0x20, RZ ;  /* 0x000000205d027824 */ /* 0x040fe200078e00ff */
[C---:B------:R-:W-:Y:S01]  /*5cd0*/  LOP3.LUT R94, R93.reuse, 0x2, RZ, 0xc0, !PT ;  /* 0x000000025d5e7812 */ /* 0x040fe200078ec0ff */
[C---:B------:R-:W-:Y:S01]  /*5ce0*/  IMAD.SHL.U32 R99, R93.reuse, 0x4, RZ ;  /* 0x000000045d637824 */ /* 0x040fe200078e00ff */
[C---:B------:R-:W-:Y:S01]  /*5cf0*/  LOP3.LUT R100, R93.reuse, 0x60, RZ, 0xc0, !PT ;  /* 0x000000605d647812 */ /* 0x040fe200078ec0ff */
[C---:B------:R-:W-:Y:S01]  /*5d00*/  IMAD.U32 R46, R93.reuse, 0x10000, RZ ;  /* 0x000100005d2e7824 */ /* 0x040fe200078e00ff */
[----:B------:R-:W-:Y:S02]  /*5d10*/  UMOV UR37, 0x400 ;  /* 0x0000040000257882 */ /* 0x000fe40000000000 */
[----:B------:R-:W1:Y:S01]  /*5d20*/  LDC R91, c[0x0][0x370] ;  /* 0x0000dc00ff5b7b82 */ /* 0x000e620000000800 */
[----:B------:R-:W-:Y:S01]  /*5d30*/  ULEA UR37, UR60, UR37, 0x18 ;  /* 0x000000253c257291 */ /* 0x000fe2000f8ec0ff */
[----:B------:R-:W-:Y:S01]  /*5d40*/  LOP3.LUT R3, R2, 0xc0, RZ, 0xc0, !PT ;  /* 0x000000c002037812 */ /* 0x000fe200078ec0ff */
[----:B------:R-:W-:Y:S01]  /*5d50*/  IMAD.MOV.U32 R45, RZ, RZ, RZ ;  /* 0x000000ffff2d7224 */ /* 0x000fe200078e00ff */
[----:B------:R-:W-:Y:S01]  /*5d60*/  LOP3.LUT R93, R93, 0x4, RZ, 0xc0, !PT ;  /* 0x000000045d5d7812 */ /* 0x000fe200078ec0ff */
[----:B------:R-:W-:Y:S01]  /*5d70*/  UIADD3 UR43, UPT, UPT, UR37, 0x200, URZ ;  /* 0x00000200252b7890 */ /* 0x000fe2000fffe0ff */
[----:B------:R-:W-:-:S02]  /*5d80*/  LOP3.LUT R99, R3, 0x18, R99, 0xf8, !PT ;  /* 0x0000001803637812 */ /* 0x000fc400078ef863 */
[----:B------:R-:W-:Y:S01]  /*5d90*/  CS2R R96, SRZ ;  /* 0x0000000000607805 */ /* 0x000fe2000001ff00 */
[----:B------:R-:W2:Y:S01]  /*5da0*/  LDC R42, c[0x0][0xf0c] ;  /* 0x0003c300ff2a7b82 */ /* 0x000ea20000000800 */
[----:B------:R-:W-:Y:S01]  /*5db0*/  LOP3.LUT R46, R46, 0x600000, RZ, 0xc0, !PT ;  /* 0x006000002e2e7812 */ /* 0x000fe200078ec0ff */
[----:B------:R-:W-:Y:S01]  /*5dc0*/  IMAD.MOV.U32 R103, RZ, RZ, RZ ;  /* 0x000000ffff677224 */ /* 0x000fe200078e00ff */
[----:B------:R-:W-:Y:S01]  /*5dd0*/  IADD3 R98, PT, PT, -R93, 0x2, RZ ;  /* 0x000000025d627810 */ /* 0x000fe20007ffe1ff */
[----:B------:R-:W-:Y:S01]  /*5de0*/  IMAD.MOV R94, RZ, RZ, -R94 ;  /* 0x000000ffff5e7224 */ /* 0x000fe200078e0a5e */
[----:B------:R-:W-:Y:S01]  /*5df0*/  LOP3.LUT R99, R99, 0xf20, R2, 0xf8, !PT ;  /* 0x00000f2063637812 */ /* 0x000fe200078ef802 */
[----:B------:R-:W-:Y:S01]  /*5e00*/  IMAD.MOV R93, RZ, RZ, -R93 ;  /* 0x000000ffff5d7224 */ /* 0x000fe200078e0a5d */
[----:B------:R-:W3:Y:S01]  /*5e10*/  LDCU.64 UR54, c[0x0][0x348] ;  /* 0x00006900ff3677ac */ /* 0x000ee20008000a00 */
[----:B------:R-:W4:Y:S01]  /*5e20*/  LDC R89, c[0x0][0xf20] ;  /* 0x0003c800ff597b82 */ /* 0x000f220000000800 */
[----:B------:R-:W3:Y:S01]  /*5e30*/  LDS R0, [UR37+0x110] ;  /* 0x00011025ff007984 */ /* 0x000ee20008000800 */
[----:B------:R-:W-:Y:S01]  /*5e40*/  IMAD.SHL.U32 R98, R98, 0x10, RZ ;  /* 0x0000001062627824 */ /* 0x000fe200078e00ff */
[----:B------:R-:W-:Y:S01]  /*5e50*/  LEA R99, R99, UR43, 0x1 ;  /* 0x0000002b63637c11 */ /* 0x000fe2000f8e08ff */
[----:B------:R-:W-:Y:S01]  /*5e60*/  UMOV UR42, 0x1 ;  /* 0x00000001002a7882 */ /* 0x000fe20000000000 */
[----:B------:R-:W-:Y:S01]  /*5e70*/  UMOV UR36, URZ ;  /* 0x000000ff00247c82 */ /* 0x000fe20008000000 */
[----:B------:R-:W1:Y:S02]  /*5e80*/  LDCU.64 UR48, c[0x0][0xc88] ;  /* 0x00019100ff3077ac */ /* 0x000e640008000a00 */
[----:B------:R-:W1:Y:S01]  /*5e90*/  LDC R41, c[0x0][0xf30] ;  /* 0x0003cc00ff297b82 */ /* 0x000e620000000800 */
[----:B------:R-:W1:Y:S01]  /*5ea0*/  LDCU.64 UR50, c[0x0][0xc90] ;  /* 0x00019200ff3277ac */ /* 0x000e620008000a00 */
[----:B------:R-:W-:Y:S01]  /*5eb0*/  UMOV UR41, URZ ;  /* 0x000000ff00297c82 */ /* 0x000fe20008000000 */
[----:B------:R-:W-:-:S05]  /*5ec0*/  UMOV UR40, URZ ;  /* 0x000000ff00287c82 */ /* 0x000fca0008000000 */
[----:B------:R-:W1:Y:S08]  /*5ed0*/  LDC.64 R84, c[0x0][0xf10] ;  /* 0x0003c400ff547b82 */ /* 0x000e700000000a00 */
[----:B------:R-:W1:Y:S08]  /*5ee0*/  LDC.64 R38, c[0x0][0xf18] ;  /* 0x0003c600ff267b82 */ /* 0x000e700000000a00 */
[----:B------:R-:W1:Y:S08]  /*5ef0*/  LDC.64 R36, c[0x0][0xf28] ;  /* 0x0003ca00ff247b82 */ /* 0x000e700000000a00 */
[----:B------:R-:W1:Y:S01]  /*5f00*/  LDC.64 R82, c[0x0][0xcb0] ;  /* 0x00032c00ff527b82 */ /* 0x000e620000000a00 */
[----:B---3--:R-:W-:-:S07]  /*5f10*/  IMAD.IADD R46, R0, 0x1, R46 ;  /* 0x00000001002e7824 */ /* 0x008fce00078e022e */
[----:B------:R-:W3:Y:S08]  /*5f20*/  LDC.64 R80, c[0x0][0xca8] ;  /* 0x00032a00ff507b82 */ /* 0x000ef00000000a00 */
[----:B--2-4-:R-:W1:Y:S02]  /*5f30*/  LDC R90, c[0x0][0x374] ;  /* 0x0000dd00ff5a7b82 */ /* 0x014e640000000800 */
.L_x_121:
[C---:B------:R-:W-:Y:S02]  /*5f40*/  LEA R0, R103.reuse, UR37, 0x3 ;  /* 0x0000002567007c11 */ /* 0x040fe4000f8e18ff */
[----:B------:R-:W-:Y:S02]  /*5f50*/  SHF.L.U32 R2, R96, 0x1f, RZ ;  /* 0x0000001f60027819 */ /* 0x000fe400000006ff */
[----:B------:R-:W-:Y:S02]  /*5f60*/  LEA R16, R103, UR37, 0x4 ;  /* 0x0000002567107c11 */ /* 0x000fe4000f8e20ff */
[----:B------:R-:W2:Y:S02]  /*5f70*/  SYNCS.PHASECHK.TRANS64.TRYWAIT P0, [R0+URZ+0x80], R2 ;  /* 0x00008002000075a7 */ /* 0x000ea400080011ff */
[----:B--2---:R-:W-:Y:S05]  /*5f80*/  @!P0 BRA `(.L_x_91) ;  /* 0x00000030004c8947 */ /* 0x004fea0003800000 */
.L_x_159:
[----:B------:R-:W4:Y:S01]  /*5f90*/  LDC.64 R10, c[0x0][0xf10] ;  /* 0x0003c400ff0a7b82 */ /* 0x000f220000000a00 */
[----:B------:R-:W3:Y:S01]  /*5fa0*/  LDS.128 R16, [R16+0xf0] ;  /* 0x0000f00010107984 */ /* 0x000ee20000000c00 */
[----:B-1----:R-:W-:Y:S01]  /*5fb0*/  ISETP.NE.AND P1, PT, R41, 0x1, PT ;  /* 0x000000012900780c */ /* 0x002fe20003f25270 */
[----:B--2---:R-:W-:Y:S01]  /*5fc0*/  VIADD R0, R0, 0x90 ;  /* 0x0000009000007836 */ /* 0x004fe20000000000 */
[----:B------:R-:W-:Y:S04]  /*5fd0*/  ISETP.GE.AND P0, PT, R40, 0x1, PT ;  /* 0x000000012800780c */ /* 0x000fe80003f06270 */
[----:B------:R-:W1:Y:S01]  /*5fe0*/  LDC.64 R8, c[0x0][0xf18] ;  /* 0x0003c600ff087b82 */ /* 0x000e620000000a00 */
[----:B------:R-:W-:Y:S01]  /*5ff0*/  PRMT R0, RZ, 0x654, R0 ;  /* 0x00000654ff007816 */ /* 0x000fe20000000000 */
[----:B------:R-:W-:Y:S01]  /*6000*/  @!PT LDS RZ, [RZ] ;  /* 0x00000000fffff984 */ /* 0x000fe20000000800 */
[----:B------:R-:W-:Y:S01]  /*6010*/  @!PT LDS RZ, [RZ] ;  /* 0x00000000fffff984 */ /* 0x000fe20000000800 */
[----:B------:R-:W-:Y:S01]  /*6020*/  @!PT LDS RZ, [RZ] ;  /* 0x00000000fffff984 */ /* 0x000fe20000000800 */
[----:B------:R-:W-:Y:S01]  /*6030*/  @!PT LDS RZ, [RZ] ;  /* 0x00000000fffff984 */ /* 0x000fe20000000800 */
[----:B------:R2:W-:Y:S06]  /*6040*/  MEMBAR.ALL.CTA ;  /* 0x0000000000007992 */ /* 0x0005ec0000008000 */
[----:B--2---:R-:W2:Y:S01]  /*6050*/  FENCE.VIEW.ASYNC.S ;  /* 0x00000000000073c6 */ /* 0x004ea20000000000 */
[----:B------:R-:W1:Y:S08]  /*6060*/  @!P1 LDC R12, c[0x0][0xf20] ;  /* 0x0003c800ff0c9b82 */ /* 0x000e700000000800 */
[----:B------:R-:W1:Y:S01]  /*6070*/  @!P1 LDC R7, c[0x0][0xf0c] ;  /* 0x0003c300ff079b82 */ /* 0x000e620000000800 */
[----:B--2---:R2:W-:Y:S01]  /*6080*/  SYNCS.ARRIVE.TRANS64.RED.A1T0 RZ, [R0+URZ], RZ ;  /* 0x000000ff00ff79a7 */ /* 0x0045e200081004ff */
[----:B---3--:R-:W-:Y:S04]  /*6090*/  LOP3.LUT P4, RZ, R18, 0x1, RZ, 0xc0, !PT ;  /* 0x0000000112ff7812 */ /* 0x008fe8000788c0ff */
[----:B------:R-:W-:Y:S09]  /*60a0*/  P2R R101, PR, RZ, 0x10 ;  /* 0x00000010ff657803 */ /* 0x000ff20000000000 */
[----:B------:R-:W-:Y:S02]  /*60b0*/  @P4 MOV R44, R16 ;  /* 0x00000010002c4202 */ /* 0x000fe40000000f00 */
[----:B------:R-:W-:Y:S01]  /*60c0*/  @P4 LOP3.LUT R43, R17, 0xffff, RZ, 0xc0, !PT ;  /* 0x0000ffff112b4812 */ /* 0x000fe200078ec0ff */
[----:B--2-4-:R-:W-:Y:S06]  /*60d0*/  @!P0 BRA `(.L_x_92) ;  /* 0x0000000000a48947 */ /* 0x014fec0003800000 */
[----:B------:R-:W-:Y:S01]  /*60e0*/  IMAD.HI.U32 R0, R90, R39, RZ ;  /* 0x000000275a007227 */ /* 0x000fe200078e00ff */
[----:B------:R-:W-:Y:S02]  /*60f0*/  ISETP.NE.AND P0, PT, R38, 0x1, PT ;  /* 0x000000012600780c */ /* 0x000fe40003f05270 */
[----:B------:R-:W-:Y:S01]  /*6100*/  ISETP.NE.AND P2, PT, R40, 0x1, PT ;  /* 0x000000012800780c */ /* 0x000fe20003f45270 */
[----:B------:R-:W-:Y:S01]  /*6110*/  IMAD.HI.U32 R4, R91, R84, RZ ;  /* 0x000000545b047227 */ /* 0x000fe200078e00ff */
[----:B------:R-:W-:Y:S02]  /*6120*/  SHF.R.U32.HI R0, RZ, R89, R0 ;  /* 0x00000059ff007219 */ /* 0x000fe40000011600 */
[----:B------:R-:W-:Y:S01]  /*6130*/  ISETP.NE.AND P3, PT, R42, 0x1, PT ;  /* 0x000000012a00780c */ /* 0x000fe20003f65270 */
[----:B------:R-:W-:Y:S01]  /*6140*/  IMAD.HI.U32 R6, R43, R39, RZ ;  /* 0x000000272b067227 */ /* 0x000fe200078e00ff */
[-C--:B------:R-:W-:Y:S02]  /*6150*/  SHF.R.U32.HI R4, RZ, R85.reuse, R4 ;  /* 0x00000055ff047219 */ /* 0x080fe40000011604 */
        /* <DEDUP_REMOVED lines=14> */
[C---:B------:R-:W-:Y:S03]  /*6240*/  IMAD.HI.U32 R0, R3.reuse, R36, RZ ;  /* 0x0000002403007227 */ /* 0x040fe600078e00ff */
[C---:B------:R-:W-:Y:S02]  /*6250*/  ISETP.GE.OR P0, PT, R2.reuse, R5, P0 ;  /* 0x000000050200720c */ /* 0x040fe40000706670 */
[----:B------:R-:W-:Y:S04]  /*6260*/  SHF.R.U32.HI R0, RZ, R37, R0 ;  /* 0x00000025ff007219 */ /* 0x000fe80000011600 */
[C---:B------:R-:W-:Y:S05]  /*6270*/  SEL R6, R3.reuse, R0, !P2 ;  /* 0x0000000003067207 */ /* 0x040fea0005000000 */
        /* <DEDUP_REMOVED lines=14> */
[----:B------:R-:W-:Y:S07]  /*6360*/  IMAD R43, R3, R38, R43 ;  /* 0x00000026032b7224 */ /* 0x000fee00078e022b */
.L_x_92:
[----:B------:R-:W-:Y:S01]  /*6370*/  @!P1 IMAD.HI.U32 R0, R44, R10, RZ ;  /* 0x0000000a2c009227 */ /* 0x000fe200078e00ff */
[----:B-1----:R-:W-:Y:S01]  /*6380*/  @!P1 ISETP.NE.AND P0, PT, R8, 0x1, PT ;  /* 0x000000010800980c */ /* 0x002fe20003f05270 */
[----:B------:R-:W-:Y:S01]  /*6390*/  ULOP3.LUT UP0, URZ, UR43, 0x1b0, URZ, 0xc0, !UPT ;  /* 0x000001b02bff7892 */ /* 0x000fe2000f80c0ff */
[----:B------:R-:W-:Y:S01]  /*63a0*/  @!P1 ISETP.NE.AND P2, PT, R7, 0x1, PT ;  /* 0x000000010700980c */ /* 0x000fe20003f45270 */
[----:B------:R-:W-:Y:S01]  /*63b0*/  @!P1 IMAD.HI.U32 R2, R43, R9, RZ ;  /* 0x000000092b029227 */ /* 0x000fe200078e00ff */
[----:B------:R-:W-:Y:S01]  /*63c0*/  @!P1 SHF.R.U32.HI R0, RZ, R11, R0 ;  /* 0x0000000bff009219 */ /* 0x000fe20000011600 */
[----:B------:R-:W-:Y:S01]  /*63d0*/  USHF.L.U32 UR46, UR20, 0x7, URZ ;  /* 0x00000007142e7899 */ /* 0x000fe200080006ff */
[----:B------:R-:W-:Y:S01]  /*63e0*/  R2UR UR4, R24 ;  /* 0x00000000180472ca */ /* 0x000fe200000e0000 */
[----:B------:R-:W-:Y:S01]  /*63f0*/  VIADD R103, R103, 0x1 ;  /* 0x0000000167677836 */ /* 0x000fe20000000000 */
[----:B------:R-:W-:Y:S02]  /*6400*/  @!P1 SHF.R.U32.HI R2, RZ, R12, R2 ;  /* 0x0000000cff029219 */ /* 0x000fe40000011602 */
[----:B------:R-:W-:Y:S02]  /*6410*/  @!P1 SEL R3, R44, R0, !P2 ;  /* 0x000000002c039207 */ /* 0x000fe40005000000 */
[----:B------:R-:W-:Y:S02]  /*6420*/  @!P1 SEL R2, R43, R2, !P0 ;  /* 0x000000022b029207 */ /* 0x000fe40004000000 */
[----:B------:R-:W-:Y:S03]  /*6430*/  @P4 SHF.R.U32.HI R95, RZ, 0x10, R17 ;  /* 0x00000010ff5f4819 */ /* 0x000fe60000011611 */
[----:B------:R-:W-:Y:S02]  /*6440*/  @!P1 IMAD.IADD R0, R2, 0x1, -R3 ;  /* 0x0000000102009824 */ /* 0x000fe400078e0a03 */
[----:B------:R-:W-:Y:S01]  /*6450*/  @!P1 IMAD.IADD R2, R3, 0x1, -R2 ;  /* 0x0000000103029824 */ /* 0x000fe200078e0a02 */
[----:B------:R-:W-:Y:S01]  /*6460*/  USHF.L.U32 UR45, UR4, 0x6, URZ ;  /* 0x00000006042d7899 */ /* 0x000fe200080006ff */
[----:B------:R-:W-:Y:S02]  /*6470*/  @!P1 IMAD R44, R0, R7, R44 ;  /* 0x00000007002c9224 */ /* 0x000fe400078e022c */
[----:B------:R-:W-:Y:S01]  /*6480*/  @!P1 IMAD R43, R2, R8, R43 ;  /* 0x00000008022b9224 */ /* 0x000fe200078e022b */
[----:B------:R-:W-:Y:S08]  /*6490*/  BRA.U !UP0, `(.L_x_93) ;  /* 0x00000001087c7547 */ /* 0x000ff0000b800000 */
[----:B------:R-:W1:Y:S01]  /*64a0*/  LDCU.64 UR8, c[0x4][0x80] ;  /* 0x01001000ff0877ac */ /* 0x000e620008000a00 */
[----:B------:R-:W-:Y:S01]  /*64b0*/  MOV R2, 0x0 ;  /* 0x0000000000027802 */ /* 0x000fe20000000f00 */
[----:B------:R-:W-:Y:S02]  /*64c0*/  HFMA2 R12, -RZ, RZ, 0, 5.9604644775390625e-08 ;  /* 0x00000001ff0c7431 */ /* 0x000fe400000001ff */
[----:B------:R-:W-:Y:S01]  /*64d0*/  IMAD.MOV.U32 R8, RZ, RZ, 0x70 ;  /* 0x00000070ff087424 */ /* 0x000fe200078e00ff */
[----:B------:R2:W3:Y:S01]  /*64e0*/  LDC.64 R14, c[0x4][R2] ;  /* 0x01000000020e7b82 */ /* 0x0004e20000000a00 */
[----:B------:R-:W4:Y:S01]  /*64f0*/  LDCU.64 UR6, c[0x4][0x88] ;  /* 0x01001100ff0677ac */ /* 0x000f220008000a00 */
[----:B------:R-:W-:Y:S01]  /*6500*/  IMAD.MOV.U32 R13, RZ, RZ, RZ ;  /* 0x000000ffff0d7224 */ /* 0x000fe200078e00ff */
[----:B------:R-:W2:Y:S01]  /*6510*/  LDCU.64 UR4, c[0x4][0x8] ;  /* 0x01000100ff0477ac */ /* 0x000ea20008000a00 */
[----:B-1----:R-:W-:Y:S01]  /*6520*/  MOV R5, UR9 ;  /* 0x0000000900057c02 */ /* 0x002fe20008000f00 */
[----:B------:R-:W-:Y:S01]  /*6530*/  IMAD.U32 R4, RZ, RZ, UR8 ;  /* 0x00000008ff047e24 */ /* 0x000fe2000f8e00ff */
[----:B----4-:R-:W-:Y:S01]  /*6540*/  MOV R7, UR7 ;  /* 0x0000000700077c02 */ /* 0x010fe20008000f00 */
[----:B------:R-:W-:Y:S01]  /*6550*/  IMAD.U32 R6, RZ, RZ, UR6 ;  /* 0x00000006ff067e24 */ /* 0x000fe2000f8e00ff */
[----:B--2---:R-:W-:Y:S01]  /*6560*/  MOV R11, UR5 ;  /* 0x00000005000b7c02 */ /* 0x004fe20008000f00 */
[----:B------:R-:W-:Y:S02]  /*6570*/  IMAD.U32 R10, RZ, RZ, UR4 ;  /* 0x00000004ff0a7e24 */ /* 0x000fe4000f8e00ff */
[----:B------:R-:W-:Y:S07]  /*6580*/  LEPC R20, `(.L_x_94) ;  /* 0x000000001014794e */ /* 0x000fee0000000000 */
[----:B---3-5:R-:W-:Y:S05]  /*6590*/  CALL.ABS.NOINC R14 ;  /* 0x000000000e007343 */ /* 0x028fea0003c00000 */
.L_x_94:
[----:B------:R-:W1:Y:S01]  /*65a0*/  LDCU.64 UR8, c[0x4][0x80] ;  /* 0x01001000ff0877ac */ /* 0x000e620008000a00 */
[----:B------:R-:W2:Y:S01]  /*65b0*/  LDC.64 R2, c[0x4][R2] ;  /* 0x0100000002027b82 */ /* 0x000ea20000000a00 */
[----:B------:R-:W-:Y:S02]  /*65c0*/  HFMA2 R12, -RZ, RZ, 0, 5.9604644775390625e-08 ;  /* 0x00000001ff0c7431 */ /* 0x000fe400000001ff */
[----:B------:R-:W-:Y:S02]  /*65d0*/  IMAD.MOV.U32 R8, RZ, RZ, 0x70 ;  /* 0x00000070ff087424 */ /* 0x000fe400078e00ff */
[----:B------:R-:W-:Y:S01]  /*65e0*/  IMAD.MOV.U32 R13, RZ, RZ, RZ ;  /* 0x000000ffff0d7224 */ /* 0x000fe200078e00ff */
[----:B------:R-:W3:Y:S01]  /*65f0*/  LDCU.64 UR6, c[0x4][0x88] ;  /* 0x01001100ff0677ac */ /* 0x000ee20008000a00 */
[----:B------:R-:W4:Y:S01]  /*6600*/  LDCU.64 UR4, c[0x4][0x8] ;  /* 0x01000100ff0477ac */ /* 0x000f220008000a00 */
[----:B-1----:R-:W-:Y:S02]  /*6610*/  MOV R4, UR8 ;  /* 0x0000000800047c02 */ /* 0x002fe40008000f00 */
[----:B------:R-:W-:Y:S02]  /*6620*/  MOV R5, UR9 ;  /* 0x0000000900057c02 */ /* 0x000fe40008000f00 */
[----:B---3--:R-:W-:Y:S01]  /*6630*/  MOV R7, UR7 ;  /* 0x0000000700077c02 */ /* 0x008fe20008000f00 */
[----:B------:R-:W-:Y:S01]  /*6640*/  IMAD.U32 R6, RZ, RZ, UR6 ;  /* 0x00000006ff067e24 */ /* 0x000fe2000f8e00ff */
[----:B----4-:R-:W-:Y:S01]  /*6650*/  MOV R11, UR5 ;  /* 0x00000005000b7c02 */ /* 0x010fe20008000f00 */
[----:B------:R-:W-:Y:S02]  /*6660*/  IMAD.U32 R10, RZ, RZ, UR4 ;  /* 0x00000004ff0a7e24 */ /* 0x000fe4000f8e00ff */
[----:B------:R-:W-:Y:S07]  /*6670*/  LEPC R20, `(.L_x_93) ;  /* 0x000000001014794e */ /* 0x000fee0000000000 */
[----:B--2---:R-:W-:Y:S05]  /*6680*/  CALL.ABS.NOINC R2 ;  /* 0x0000000002007343 */ /* 0x004fea0003c00000 */
.L_x_93:
[----:B------:R-:W-:Y:S01]  /*6690*/  ISETP.NE.U32.AND P4, PT, R82, RZ, PT ;  /* 0x000000ff5200720c */ /* 0x000fe20003f85070 */
[----:B------:R-:W-:Y:S01]  /*66a0*/  UISETP.NE.AND UP2, UPT, UR53, URZ, UPT ;  /* 0x000000ff3500728c */ /* 0x000fe2000bf45270 */
[----:B------:R-:W-:Y:S01]  /*66b0*/  ISETP.NE.U32.AND P2, PT, RZ, UR48, PT ;  /* 0x00000030ff007c0c */ /* 0x000fe2000bf45070 */
[----:B------:R-:W-:Y:S01]  /*66c0*/  UISETP.NE.U32.AND UP1, UPT, UR50, URZ, UPT ;  /* 0x000000ff3200728c */ /* 0x000fe2000bf25070 */
[----:B------:R-:W-:Y:S01]  /*66d0*/  ISETP.NE.AND.EX P4, PT, R83, RZ, PT, P4 ;  /* 0x000000ff5300720c */ /* 0x000fe20003f85340 */
[----:B------:R-:W-:Y:S01]  /*66e0*/  UPLOP3.LUT UP0, UPT, UPT, UPT, UPT, 0x40, 0x4 ;  /* 0x000000000004789c */ /* 0x000fe20003f0e870 */
[----:B------:R-:W-:Y:S01]  /*66f0*/  ISETP.NE.AND.EX P2, PT, RZ, UR49, PT, P2 ;  /* 0x00000031ff007c0c */ /* 0x000fe2000bf45320 */
[----:B------:R-:W-:Y:S01]  /*6700*/  UISETP.NE.AND.EX UP1, UPT, UR51, URZ, UPT, UP1 ;  /* 0x000000ff3300728c */ /* 0x000fe2000bf25310 */
[----:B------:R-:W-:Y:S04]  /*6710*/  PLOP3.LUT P1, PT, PT, PT, UP2, 0x80, 0x8 ;  /* 0x000000000008781c */ /* 0x000fe80003f2f028 */
[----:B------:R-:W-:Y:S06]  /*6720*/  @UP2 UPLOP3.LUT UP0, UPT, UPT, UPT, UP1, 0x80, 0x8 ;  /* 0x000000000008289c */ /* 0x000fec0003f0f010 */
[----:B------:R-:W-:Y:S01]  /*6730*/  PLOP3.LUT P0, PT, PT, PT, UP0, 0x80, 0x8 ;  /* 0x000000000008781c */ /* 0x000fe20003f0f008 */
[----:B------:R-:W-:Y:S01]  /*6740*/  @!UPT UIADD3 URZ, UPT, UPT, URZ, URZ, URZ ;  /* 0x000000fffffff290 */ /* 0x000fe2000fffe0ff */
[----:B------:R-:W-:Y:S11]  /*6750*/  BRA.U !UP1, `(.L_x_95) ;  /* 0x0000000109387547 */ /* 0x000ff6000b800000 */
[----:B------:R-:W-:Y:S01]  /*6760*/  UISETP.NE.U32.AND UP0, UPT, UR48, URZ, UPT ;  /* 0x000000ff3000728c */ /* 0x000fe2000bf05070 */
[----:B------:R-:W-:Y:S02]  /*6770*/  HFMA2 R0, -RZ, RZ, 0, 5.9604644775390625e-08 ;  /* 0x00000001ff007431 */ /* 0x000fe400000001ff */
[----:B------:R-:W-:Y:S01]  /*6780*/  IMAD.MOV.U32 R88, RZ, RZ, 0x1 ;  /* 0x00000001ff587424 */ /* 0x000fe200078e00ff */
[----:B------:R-:W-:Y:S06]  /*6790*/  UISETP.NE.AND.EX UP0, UPT, UR49, URZ, UPT, UP0 ;  /* 0x000000ff3100728c */ /* 0x000fec000bf05300 */
[----:B------:R-:W-:Y:S05]  /*67a0*/  PLOP3.LUT P3, PT, PT, PT, UP0, 0x80, 0x8 ;  /* 0x000000000008781c */ /* 0x000fea0003f6f008 */
[----:B------:R-:W1:Y:S01]  /*67b0*/  @UP0 LDCU.64 UR4, c[0x0][0xc88] ;  /* 0x00019100ff0407ac */ /* 0x000e620008000a00 */
[----:B------:R-:W-:Y:S07]  /*67c0*/  @UP0 UIMAD UR6, UR52, UR50, URZ ;  /* 0x00000032340602a4 */ /* 0x000fee000f8e02ff */
[----:B------:R-:W-:Y:S01]  /*67d0*/  @!P3 PRMT R88, R0, 0x7610, R88 ;  /* 0x000076100058b816 */ /* 0x000fe20000000058 */
[----:B-1----:R-:W-:Y:S06]  /*67e0*/  @UP0 UIMAD.WIDE UR4, UR6, 0x4, UR4 ;  /* 0x00000004060408a5 */ /* 0x002fec000f8e0204 */
[----:B------:R-:W-:Y:S01]  /*67f0*/  IMAD.U32 R2, RZ, RZ, UR4 ;  /* 0x00000004ff027e24 */ /* 0x000fe2000f8e00ff */
[----:B------:R-:W-:Y:S04]  /*6800*/  MOV R3, UR5 ;  /* 0x0000000500037c02 */ /* 0x000fe80008000f00 */
[----:B------:R-:W1:Y:S01]  /*6810*/  @!UP0 LDCU UR4, c[0x0][0xc80] ;  /* 0x00019000ff0487ac */ /* 0x000e620008000800 */
[----:B-----5:R2:W5:Y:S02]  /*6820*/  @P3 LDG.E R49, desc[UR58][R2.64] ;  /* 0x0000003a02313981 */ /* 0x020564000c1e1900 */
[----:B-12---:R-:W-:Y:S02]  /*6830*/  @!P3 IMAD.U32 R49, RZ, RZ, UR4 ;  /* 0x00000004ff31be24 */ /* 0x006fe4000f8e00ff */
.L_x_95:
[----:B------:R-:W-:Y:S05]  /*6840*/  @!P4 BRA `(.L_x_96) ;  /* 0x000000000020c947 */ /* 0x000fea0003800000 */
[----:B------:R-:W-:Y:S04]  /*6850*/  ISETP.NE.U32.AND P3, PT, R80, RZ, PT ;  /* 0x000000ff5000720c */ /* 0x000fe80003f65070 */
[----:B------:R-:W-:Y:S11]  /*6860*/  ISETP.NE.AND.EX P3, PT, R81, RZ, PT, P3 ;  /* 0x000000ff5100720c */ /* 0x000ff60003f65330 */
[----:B------:R-:W-:Y:S02]  /*6870*/  @!UPT UIADD3 URZ, UPT, UPT, URZ, URZ, URZ ;  /* 0x000000fffffff290 */ /* 0x000fe4000fffe0ff */
[----:B------:R-:W1:Y:S01]  /*6880*/  @P3 LDC.64 R2, c[0x0][0xca8] ;  /* 0x00032a00ff023b82 */ /* 0x000e620000000a00 */
[----:B------:R-:W-:Y:S04]  /*6890*/  @P3 IMAD R0, R82, UR52, RZ ;  /* 0x0000003452003c24 */ /* 0x000fe8000f8e02ff */
[----:B-1----:R-:W-:Y:S05]  /*68a0*/  @P3 IMAD.WIDE R2, R0, 0x4, R2 ;  /* 0x0000000400023825 */ /* 0x002fea00078e0202 */
[----:B-----5:R1:W5:Y:S02]  /*68b0*/  @P3 LDG.E R47, desc[UR58][R2.64] ;  /* 0x0000003a022f3981 */ /* 0x020364000c1e1900 */
[----:B-1----:R-:W2:Y:S02]  /*68c0*/  @!P3 LDC R47, c[0x0][0xca0] ;  /* 0x00032800ff2fbb82 */ /* 0x002ea40000000800 */
.L_x_96:
[----:B-----5:R-:W-:Y:S01]  /*68d0*/  FSETP.NEU.AND P3, PT, R49, RZ, PT ;  /* 0x000000ff3100720b */ /* 0x020fe20003f6d000 */
[----:B------:R-:W-:Y:S01]  /*68e0*/  ULOP3.LUT UR4, UR42, 0x1, URZ, 0x3c, !UPT ;  /* 0x000000012a047892 */ /* 0x000fe2000f8e3cff */
[----:B------:R-:W-:Y:S01]  /*68f0*/  SEL R4, RZ, 0xffffffff, P2 ;  /* 0xffffffffff047807 */ /* 0x000fe20001000000 */
[----:B------:R-:W-:Y:S01]  /*6900*/  IMAD.U32 R72, RZ, RZ, UR36 ;  /* 0x00000024ff487e24 */ /* 0x000fe2000f8e00ff */
[----:B------:R-:W-:Y:S01]  /*6910*/  @P1 LOP3.LUT P2, RZ, R88, 0xff, RZ, 0xc0, !PT ;  /* 0x000000ff58ff1812 */ /* 0x000fe2000784c0ff */
[----:B------:R-:W-:Y:S01]  /*6920*/  IMAD.SHL.U32 R106, R94, 0x10, RZ ;  /* 0x000000105e6a7824 */ /* 0x000fe200078e00ff */
[----:B------:R-:W-:Y:S01]  /*6930*/  @P1 SEL R0, RZ, 0xffffffff, P3 ;  /* 0xffffffffff001807 */ /* 0x000fe20001800000 */
[----:B------:R-:W-:Y:S01]  /*6940*/  IMAD.U32 R107, RZ, RZ, UR4 ;  /* 0x00000004ff6b7e24 */ /* 0x000fe2000f8e00ff */
[----:B------:R-:W-:Y:S01]  /*6950*/  LEA R73, R45, UR37, 0x3 ;  /* 0x000000252d497c11 */ /* 0x000fe2000f8e18ff */
[----:B------:R-:W-:Y:S01]  /*6960*/  IMAD.SHL.U32 R72, R72, 0x2000, RZ ;  /* 0x0000200048487824 */ /* 0x000fe200078e00ff */
[----:B------:R-:W-:Y:S01]  /*6970*/  @P0 SEL R0, R4, R0, !P2 ;  /* 0x0000000004000207 */ /* 0x000fe20005000000 */
[----:B------:R-:W-:Y:S01]  /*6980*/  IMAD.SHL.U32 R105, R93, 0x10, RZ ;  /* 0x000000105d697824 */ /* 0x000fe200078e00ff */
[----:B------:R-:W-:Y:S01]  /*6990*/  PLOP3.LUT P2, PT, PT, PT, UP1, 0x80, 0x8 ;  /* 0x000000000008781c */ /* 0x000fe20003f4f018 */
[----:B------:R-:W-:Y:S01]  /*69a0*/  IMAD.IADD R67, R99, 0x1, R72 ;  /* 0x0000000163437824 */ /* 0x000fe200078e0248 */
[----:B------:R-:W-:Y:S01]  /*69b0*/  @P1 LOP3.LUT R0, R0, 0x1, RZ, 0xc0, !PT ;  /* 0x0000000100001812 */ /* 0x000fe200078ec0ff */
[----:B------:R-:W-:Y:S01]  /*69c0*/  BSSY B1, `(.L_x_97) ;  /* 0x0000039000017945 */ /* 0x000fe20003800000 */
[----:B------:R-:W-:Y:S01]  /*69d0*/  LOP3.LUT P4, R102, R88, 0xff, RZ, 0xc0, !PT ;  /* 0x000000ff58667812 */ /* 0x000fe2000788c0ff */
[----:B------:R-:W-:Y:S01]  /*69e0*/  IMAD.IADD R66, R67, 0x1, R106 ;  /* 0x0000000143427824 */ /* 0x000fe200078e026a */
[----:B------:R-:W-:Y:S01]  /*69f0*/  ISETP.NE.U32.OR P5, PT, R0, 0x1, !P1 ;  /* 0x000000010000780c */ /* 0x000fe20004fa5470 */
[----:B------:R-:W-:Y:S01]  /*6a00*/  IMAD.U32 R0, RZ, RZ, UR36 ;  /* 0x00000024ff007e24 */ /* 0x000fe2000f8e00ff */
[----:B------:R-:W-:Y:S01]  /*6a10*/  SEL R3, RZ, 0xffffffff, P3 ;  /* 0xffffffffff037807 */ /* 0x000fe20001800000 */
[----:B------:R-:W-:Y:S01]  /*6a20*/  IMAD.MOV.U32 R75, RZ, RZ, 0x1 ;  /* 0x00000001ff4b7424 */ /* 0x000fe200078e00ff */
[----:B------:R-:W-:Y:S01]  /*6a30*/  P2R R104, PR, RZ, 0x20 ;  /* 0x00000020ff687803 */ /* 0x000fe20000000000 */
[----:B------:R-:W-:Y:S01]  /*6a40*/  IMAD R48, R45, 0x40, R46 ;  /* 0x000000402d307824 */ /* 0x000fe200078e022e */
[----:B------:R-:W-:Y:S01]  /*6a50*/  LEA R0, R0, UR37, 0x3 ;  /* 0x0000002500007c11 */ /* 0x000fe2000f8e18ff */
[----:B------:R-:W-:Y:S01]  /*6a60*/  IMAD.U32 R74, RZ, RZ, UR36 ;  /* 0x00000024ff4a7e24 */ /* 0x000fe2000f8e00ff */
[----:B------:R-:W-:Y:S02]  /*6a70*/  @P2 SEL R3, R4, R3, !P4 ;  /* 0x0000000304032207 */ /* 0x000fe40006000000 */
[----:B------:R-:W-:Y:S02]  /*6a80*/  CS2R R78, SRZ ;  /* 0x00000000004e7805 */ /* 0x000fe4000001ff00 */
[----:B------:R-:W-:Y:S02]  /*6a90*/  CS2R R76, SRZ ;  /* 0x00000000004c7805 */ /* 0x000fe4000001ff00 */
[----:B------:R-:W-:Y:S02]  /*6aa0*/  CS2R R70, SRZ ;  /* 0x0000000000467805 */ /* 0x000fe4000001ff00 */
[----:B------:R-:W-:Y:S02]  /*6ab0*/  LOP3.LUT R3, R3, 0x1, RZ, 0xc0, !PT ;  /* 0x0000000103037812 */ /* 0x000fe400078ec0ff */
[----:B------:R-:W-:Y:S02]  /*6ac0*/  CS2R R68, SRZ ;  /* 0x0000000000447805 */ /* 0x000fe4000001ff00 */
[----:B------:R-:W-:Y:S02]  /*6ad0*/  @P5 SHF.L.U32 R2, R107, 0x1f, RZ ;  /* 0x0000001f6b025819 */ /* 0x000fe400000006ff */
[----:B------:R-:W-:Y:S02]  /*6ae0*/  CS2R R62, SRZ ;  /* 0x00000000003e7805 */ /* 0x000fe4000001ff00 */
[----:B------:R-:W-:Y:S02]  /*6af0*/  ISETP.NE.U32.AND P2, PT, R3, 0x1, PT ;  /* 0x000000010300780c */ /* 0x000fe40003f45070 */
[----:B------:R-:W-:Y:S01]  /*6b00*/  CS2R R60, SRZ ;  /* 0x00000000003c7805 */ /* 0x000fe2000001ff00 */
[----:B------:R1:W3:Y:S01]  /*6b10*/  @P5 SYNCS.PHASECHK.TRANS64.TRYWAIT P1, [R0+URZ+0x40], R2 ;  /* 0x00004002000055a7 */ /* 0x0002e200080211ff */
[----:B------:R-:W-:Y:S02]  /*6b20*/  CS2R R58, SRZ ;  /* 0x00000000003a7805 */ /* 0x000fe4000001ff00 */
[----:B------:R-:W-:Y:S02]  /*6b30*/  P2R R108, PR, RZ, 0x4 ;  /* 0x00000004ff6c7803 */ /* 0x000fe40000000000 */
[----:B------:R-:W-:Y:S01]  /*6b40*/  CS2R R56, SRZ ;  /* 0x0000000000387805 */ /* 0x000fe2000001ff00 */
[----:B------:R-:W-:Y:S02]  /*6b50*/  IMAD.IADD R65, R67, 0x1, R105 ;  /* 0x0000000143417824 */ /* 0x000fe400078e0269 */
[----:B------:R-:W-:Y:S01]  /*6b60*/  IMAD.IADD R64, R98, 0x1, R66 ;  /* 0x0000000162407824 */ /* 0x000fe200078e0242 */
[----:B-1----:R-:W-:Y:S04]  /*6b70*/  SHF.L.U32 R2, R97, 0x1f, RZ ;  /* 0x0000001f61027819 */ /* 0x002fe800000006ff */
[----:B------:R1:W4:Y:S01]  /*6b80*/  SYNCS.PHASECHK.TRANS64.TRYWAIT P0, [R73+URZ+0xa0], R2 ;  /* 0x0000a002490075a7 */ /* 0x00032200080011ff */
[----:B---3--:R-:W-:Y:S01]  /*6b90*/  @P5 SEL R75, RZ, 0x1, !P1 ;  /* 0x00000001ff4b5807 */ /* 0x008fe20004800000 */
[----:B-1----:R-:W-:Y:S06]  /*6ba0*/  @!P5 BRA `(.L_x_98) ;  /* 0x000000000068d947 */ /* 0x002fec0003800000 */
[----:B------:R-:W-:Y:S01]  /*6bb0*/  ISETP.NE.AND P1, PT, R75, RZ, PT ;  /* 0x000000ff4b00720c */ /* 0x000fe20003f25270 */
[----:B------:R-:W-:Y:S01]  /*6bc0*/  BSSY B0, `(.L_x_99) ;  /* 0x000000d000007945 */ /* 0x000fe20003800000 */
[----:B------:R-:W-:Y:S02]  /*6bd0*/  CS2R R58, SRZ ;  /* 0x00000000003a7805 */ /* 0x000fe4000001ff00 */
[----:B------:R-:W-:Y:S02]  /*6be0*/  CS2R R56, SRZ ;  /* 0x0000000000387805 */ /* 0x000fe4000001ff00 */
[----:B------:R-:W-:Y:S02]  /*6bf0*/  CS2R R62, SRZ ;  /* 0x00000000003e7805 */ /* 0x000fe4000001ff00 */
[----:B------:R-:W-:Y:S02]  /*6c00*/  CS2R R60, SRZ ;  /* 0x00000000003c7805 */ /* 0x000fe4000001ff00 */
[----:B------:R-:W-:Y:S02]  /*6c10*/  CS2R R70, SRZ ;  /* 0x0000000000467805 */ /* 0x000fe4000001ff00 */
[----:B------:R-:W-:Y:S02]  /*6c20*/  CS2R R68, SRZ ;  /* 0x0000000000447805 */ /* 0x000fe4000001ff00 */
[----:B------:R-:W-:Y:S02]  /*6c30*/  CS2R R78, SRZ ;  /* 0x00000000004e7805 */ /* 0x000fe4000001ff00 */
[----:B------:R-:W-:Y:S01]  /*6c40*/  CS2R R76, SRZ ;  /* 0x00000000004c7805 */ /* 0x000fe2000001ff00 */
[----:B------:R-:W-:Y:S06]  /*6c50*/  @P1 BRA `(.L_x_100) ;  /* 0x00000000000c1947 */ /* 0x000fec0003800000 */
[----:B------:R-:W-:Y:S04]  /*6c60*/  SHF.L.U32 R3, R107, 0x1f, RZ ;  /* 0x0000001f6b037819 */ /* 0x000fe800000006ff */
[----:B------:R-:W1:Y:S02]  /*6c70*/  SYNCS.PHASECHK.TRANS64.TRYWAIT P1, [R0+URZ+0x40], R3 ;  /* 0x00004003000075a7 */ /* 0x000e6400080211ff */
[----:B-1----:R-:W-:Y:S05]  /*6c80*/  @!P1 BRA `(.L_x_101) ;  /* 0x0000002400209947 */ /* 0x002fea0003800000 */
.L_x_100:
[----:B------:R-:W-:Y:S05]  /*6c90*/  BSYNC B0 ;  /* 0x0000000000007941 */ /* 0x000fea0003800000 */
.L_x_99:
[----:B------:R-:W-:Y:S01]  /*6ca0*/  ISETP.NE.AND P1, PT, R108, RZ, PT ;  /* 0x000000ff6c00720c */ /* 0x000fe20003f25270 */
[----:B------:R-:W-:Y:S04]  /*6cb0*/  UIADD3 UR4, UPT, UPT, UR36, 0x1, URZ ;  /* 0x0000000124047890 */ /* 0x000fe8000fffe0ff */
[----:B------:R-:W-:Y:S04]  /*6cc0*/  UISETP.NE.AND UP0, UPT, UR4, 0x3, UPT ;  /* 0x000000030400788c */ /* 0x000fe8000bf05270 */
[----:B------:R-:W-:Y:S02]  /*6cd0*/  USEL UR5, URZ, 0x1, UP0 ;  /* 0x00000001ff057887 */ /* 0x000fe40008000000 */
[----:B------:R-:W-:Y:S02]  /*6ce0*/  USEL UR4, UR4, URZ, UP0 ;  /* 0x000000ff04047287 */ /* 0x000fe40008000000 */
[----:B------:R3:W1:Y:S02]  /*6cf0*/  @P1 LDS.128 R56, [R67] ;  /* 0x0000000043381984 */ /* 0x0006640000000c00 */
[----:B------:R-:W-:Y:S02]  /*6d00*/  LOP3.LUT R107, R107, UR5, RZ, 0x3c, !PT ;  /* 0x000000056b6b7c12 */ /* 0x000fe4000f8e3cff */
[----:B------:R3:W1:Y:S01]  /*6d10*/  @P1 LDS.128 R60, [R66+0x10] ;  /* 0x00001000423c1984 */ /* 0x0006620000000c00 */
[----:B------:R-:W-:Y:S03]  /*6d20*/  IMAD.U32 R74, RZ, RZ, UR4 ;  /* 0x00000004ff4a7e24 */ /* 0x000fe6000f8e00ff */
[----:B------:R3:W1:Y:S04]  /*6d30*/  @P1 LDS.128 R68, [R65+0x20] ;  /* 0x0000200041441984 */ /* 0x0006680000000c00 */
[----:B------:R3:W1:Y:S02]  /*6d40*/  @P1 LDS.128 R76, [R64+0x10] ;  /* 0x00001000404c1984 */ /* 0x0006640000000c00 */
.L_x_98:
[----:B------:R-:W-:Y:S05]  /*6d50*/  BSYNC B1 ;  /* 0x0000000000017941 */ /* 0x000fea0003800000 */
.L_x_97:
[----:B-1----:R-:W-:Y:S04]  /*6d60*/  SHF.R.U32.HI R0, RZ, 0x15, R48 ;  /* 0x00000015ff007819 */ /* 0x002fe80000011630 */
[----:B------:R-:W-:Y:S01]  /*6d70*/  LOP3.LUT P1, RZ, R0, 0x3, R92, 0x48, !PT ;  /* 0x0000000300ff7812 */ /* 0x000fe2000782485c */
[----:B------:R-:W-:Y:S01]  /*6d80*/  @!UPT UIADD3 URZ, UPT, UPT, URZ, URZ, URZ ;  /* 0x000000fffffff290 */ /* 0x000fe2000fffe0ff */
[----:B----4-:R-:W-:Y:S11]  /*6d90*/  @P0 BRA `(.L_x_102) ;  /* 0x0000000000080947 */ /* 0x010ff60003800000 */
[----:B------:R-:W1:Y:S02]  /*6da0*/  SYNCS.PHASECHK.TRANS64.TRYWAIT P0, [R73+URZ+0xa0], R2 ;  /* 0x0000a002490075a7 */ /* 0x000e6400080011ff */
[----:B-1----:R-:W-:Y:S05]  /*6db0*/  @!P0 BRA `(.L_x_103) ;  /* 0x0000002000e88947 */ /* 0x002fea0003800000 */
.L_x_102:
[----:B------:R-:W-:Y:S05]  /*6dc0*/  @!P1 BRA `(.L_x_104) ;  /* 0x0000000000409947 */ /* 0x000fea0003800000 */
[----:B------:R-:W4:Y:S01]  /*6dd0*/  LDCU.64 UR8, c[0x4][0x70] ;  /* 0x01000e00ff0877ac */ /* 0x000f220008000a00 */
[----:B------:R-:W-:Y:S01]  /*6de0*/  MOV R3, 0x0 ;  /* 0x0000000000037802 */ /* 0x000fe20000000f00 */
[----:B------:R-:W-:Y:S02]  /*6df0*/  HFMA2 R12, -RZ, RZ, 0, 5.9604644775390625e-08 ;  /* 0x00000001ff0c7431 */ /* 0x000fe400000001ff */
[----:B------:R-:W-:Y:S02]  /*6e00*/  IMAD.MOV.U32 R8, RZ, RZ, 0x192 ;  /* 0x00000192ff087424 */ /* 0x000fe400078e00ff */
[----:B------:R-:W-:Y:S01]  /*6e10*/  IMAD.MOV.U32 R13, RZ, RZ, RZ ;  /* 0x000000ffff0d7224 */ /* 0x000fe200078e00ff */
[----:B------:R-:W5:Y:S01]  /*6e20*/  LDCU.64 UR6, c[0x4][0x78] ;  /* 0x01000f00ff0677ac */ /* 0x000f620008000a00 */
[----:B-1----:R-:W1:Y:S01]  /*6e30*/  LDC.64 R2, c[0x4][R3] ;  /* 0x0100000003027b82 */ /* 0x002e620000000a00 */
[----:B------:R-:W2:Y:S01]  /*6e40*/  LDCU.64 UR4, c[0x4][0x10] ;  /* 0x01000200ff0477ac */ /* 0x000ea20008000a00 */
[----:B----4-:R-:W-:Y:S01]  /*6e50*/  MOV R5, UR9 ;  /* 0x0000000900057c02 */ /* 0x010fe20008000f00 */
[----:B------:R-:W-:Y:S01]  /*6e60*/  IMAD.U32 R4, RZ, RZ, UR8 ;  /* 0x00000008ff047e24 */ /* 0x000fe2000f8e00ff */
[----:B-----5:R-:W-:Y:S01]  /*6e70*/  MOV R7, UR7 ;  /* 0x0000000700077c02 */ /* 0x020fe20008000f00 */
[----:B------:R-:W-:Y:S01]  /*6e80*/  IMAD.U32 R6, RZ, RZ, UR6 ;  /* 0x00000006ff067e24 */ /* 0x000fe2000f8e00ff */
[----:B--2---:R-:W-:Y:S01]  /*6e90*/  MOV R11, UR5 ;  /* 0x00000005000b7c02 */ /* 0x004fe20008000f00 */
[----:B------:R-:W-:Y:S02]  /*6ea0*/  IMAD.U32 R10, RZ, RZ, UR4 ;  /* 0x00000004ff0a7e24 */ /* 0x000fe4000f8e00ff */
[----:B------:R-:W-:Y:S07]  /*6eb0*/  LEPC R20, `(.L_x_104) ;  /* 0x000000001014794e */ /* 0x000fee0000000000 */
[----:B-1-3--:R-:W-:Y:S05]  /*6ec0*/  CALL.ABS.NOINC R2 ;  /* 0x0000000002007343 */ /* 0x00afea0003c00000 */
.L_x_104:
[----:B------:R-:W-:Y:S01]  /*6ed0*/  SHF.L.U32 R50, R56, 0x10, RZ ;  /* 0x0000001038327819 */ /* 0x000fe200000006ff */
[----:B------:R-:W-:Y:S05]  /*6ee0*/  WARPSYNC.ALL ;  /* 0x0000000000007948 */ /* 0x000fea0003800000 */
[----:B------:R-:W-:Y:S01]  /*6ef0*/  R2UR UR4, R48 ;  /* 0x00000000300472ca */ /* 0x000fe200000e0000 */
[----:B------:R-:W-:Y:S01]  /*6f00*/  BSSY.RECONVERGENT B0, `(.L_x_105) ;  /* 0x0000085000007945 */ /* 0x000fe20003800200 */
[----:B------:R-:W-:Y:S02]  /*6f10*/  LOP3.LUT R51, R56, 0xffff0000, RZ, 0xc0, !PT ;  /* 0xffff000038337812 */ /* 0x000fe400078ec0ff */
[----:B------:R-:W-:Y:S02]  /*6f20*/  SHF.L.U32 R52, R57, 0x10, RZ ;  /* 0x0000001039347819 */ /* 0x000fe400000006ff */
[----:B------:R-:W-:Y:S07]  /*6f30*/  ISETP.NE.AND P0, PT, R100, RZ, PT ;  /* 0x000000ff6400720c */ /* 0x000fee0003f05270 */
[----:B------:R-:W2:Y:S02]  /*6f40*/  LDTM.x32 R4, tmem[UR4] ;  /* 0x00000004000479ee */ /* 0x000ea400082c0000 */
[C---:B--2---:R-:W-:Y:S01]  /*6f50*/  FMUL R0, R47.reuse, R4 ;  /* 0x000000042f007220 */ /* 0x044fe20000400000 */
[C---:B-1----:R-:W-:Y:S01]  /*6f60*/  FMUL R2, R47.reuse, R5 ;  /* 0x000000052f027220 */ /* 0x042fe20000400000 */
[C---:B------:R-:W-:Y:S01]  /*6f70*/  FMUL R4, R47.reuse, R8 ;  /* 0x000000082f047220 */ /* 0x040fe20000400000 */
[C---:B------:R-:W-:Y:S01]  /*6f80*/  FMUL R3, R47.reuse, R6 ;  /* 0x000000062f037220 */ /* 0x040fe20000400000 */
[C---:B------:R-:W-:Y:S01]  /*6f90*/  FMUL R5, R47.reuse, R9 ;  /* 0x000000092f057220 */ /* 0x040fe20000400000 */
[C---:B------:R-:W-:Y:S01]  /*6fa0*/  FMUL R8, R47.reuse, R12 ;  /* 0x0000000c2f087220 */ /* 0x040fe20000400000 */
[C---:B------:R-:W-:Y:S01]  /*6fb0*/  FMUL R6, R47.reuse, R10 ;  /* 0x0000000a2f067220 */ /* 0x040fe20000400000 */
[C---:B------:R-:W-:Y:S01]  /*6fc0*/  FMUL R9, R47.reuse, R13 ;  /* 0x0000000d2f097220 */ /* 0x040fe20000400000 */
[----:B------:R-:W-:Y:S01]  /*6fd0*/  FMUL R12, R47, R16 ;  /* 0x000000102f0c7220 */ /* 0x000fe20000400000 */
[----:B------:R-:W-:Y:S01]  /*6fe0*/  FFMA R0, R49, R50, R0 ;  /* 0x0000003231007223 */ /* 0x000fe20000000000 */
[C---:B------:R-:W-:Y:S01]  /*6ff0*/  FMUL R10, R47.reuse, R14 ;  /* 0x0000000e2f0a7220 */ /* 0x040fe20000400000 */
[C---:B------:R-:W-:Y:S01]  /*7000*/  FMUL R13, R47.reuse, R17 ;  /* 0x000000112f0d7220 */ /* 0x040fe20000400000 */
[----:B------:R-:W-:Y:S01]  /*7010*/  FMUL R16, R47, R20 ;  /* 0x000000142f107220 */ /* 0x000fe20000400000 */
[----:B------:R-:W-:Y:S01]  /*7020*/  FFMA R2, R49, R51, R2 ;  /* 0x0000003331027223 */ /* 0x000fe20000000002 */
[C---:B------:R-:W-:Y:S01]  /*7030*/  FMUL R14, R47.reuse, R18 ;  /* 0x000000122f0e7220 */ /* 0x040fe20000400000 */
[C---:B------:R-:W-:Y:S01]  /*7040*/  FMUL R17, R47.reuse, R21 ;  /* 0x000000152f117220 */ /* 0x040fe20000400000 */
[C---:B------:R-:W-:Y:S01]  /*7050*/  FMUL R20, R47.reuse, R24 ;  /* 0x000000182f147220 */ /* 0x040fe20000400000 */
[C---:B------:R-:W-:Y:S01]  /*7060*/  FMUL R18, R47.reuse, R22 ;  /* 0x000000162f127220 */ /* 0x040fe20000400000 */
[C---:B------:R-:W-:Y:S01]  /*7070*/  FMUL R21, R47.reuse, R25 ;  /* 0x000000192f157220 */ /* 0x040fe20000400000 */
[C---:B------:R-:W-:Y:S01]  /*7080*/  FMUL R24, R47.reuse, R28 ;  /* 0x0000001c2f187220 */ /* 0x040fe20000400000 */
[C---:B------:R-:W-:Y:S01]  /*7090*/  FMUL R22, R47.reuse, R26 ;  /* 0x0000001a2f167220 */ /* 0x040fe20000400000 */
[C---:B------:R-:W-:Y:S01]  /*70a0*/  FMUL R25, R47.reuse, R29 ;  /* 0x0000001d2f197220 */ /* 0x040fe20000400000 */
[----:B------:R-:W-:Y:S01]  /*70b0*/  FMUL R28, R47, R32 ;  /* 0x000000202f1c7220 */ /* 0x000fe20000400000 */
[----:B------:R-:W-:Y:S01]  /*70c0*/  LOP3.LUT R32, R57, 0xffff0000, RZ, 0xc0, !PT ;  /* 0xffff000039207812 */ /* 0x000fe200078ec0ff */
[C---:B------:R-:W-:Y:S01]  /*70d0*/  FMUL R26, R47.reuse, R30 ;  /* 0x0000001e2f1a7220 */ /* 0x040fe20000400000 */
[----:B------:R-:W-:Y:S01]  /*70e0*/  FMUL R29, R47, R33 ;  /* 0x000000212f1d7220 */ /* 0x000fe20000400000 */
[----:B------:R-:W-:Y:S01]  /*70f0*/  SHF.L.U32 R33, R58, 0x10, RZ ;  /* 0x000000103a217819 */ /* 0x000fe200000006ff */
[----:B------:R-:W-:Y:S01]  /*7100*/  FFMA R3, R49, R52, R3 ;  /* 0x0000003431037223 */ /* 0x000fe20000000003 */
[----:B------:R-:W-:Y:S01]  /*7110*/  F2FP.BF16.F32.PACK_AB R52, R2, R0 ;  /* 0x000000000234723e */ /* 0x000fe200000010ff */
[----:B------:R-:W-:Y:S01]  /*7120*/  FMUL R7, R47, R7 ;  /* 0x000000072f077220 */ /* 0x000fe20000400000 */
[----:B------:R-:W-:Y:S01]  /*7130*/  SHF.L.U32 R0, R59, 0x10, RZ ;  /* 0x000000103b007819 */ /* 0x000fe200000006ff */
[----:B------:R-:W-:Y:S01]  /*7140*/  FMUL R30, R47, R34 ;  /* 0x000000222f1e7220 */ /* 0x000fe20000400000 */
[----:B------:R-:W-:Y:S01]  /*7150*/  LOP3.LUT R34, R58, 0xffff0000, RZ, 0xc0, !PT ;  /* 0xffff00003a227812 */ /* 0x000fe200078ec0ff */
[----:B------:R-:W-:Y:S01]  /*7160*/  FFMA R7, R49, R32, R7 ;  /* 0x0000002031077223 */ /* 0x000fe20000000007 */
[----:B------:R-:W-:Y:S01]  /*7170*/  LOP3.LUT R2, R59, 0xffff0000, RZ, 0xc0, !PT ;  /* 0xffff00003b027812 */ /* 0x000fe200078ec0ff */
[----:B------:R-:W-:Y:S01]  /*7180*/  FFMA R4, R49, R33, R4 ;  /* 0x0000002131047223 */ /* 0x000fe20000000004 */
[----:B------:R-:W-:Y:S01]  /*7190*/  FMUL R11, R47, R11 ;  /* 0x0000000b2f0b7220 */ /* 0x000fe20000400000 */
[----:B------:R-:W-:Y:S01]  /*71a0*/  FFMA R5, R49, R34, R5 ;  /* 0x0000002231057223 */ /* 0x000fe20000000005 */
[----:B------:R-:W-:Y:S01]  /*71b0*/  F2FP.BF16.F32.PACK_AB R53, R7, R3 ;  /* 0x000000030735723e */ /* 0x000fe200000010ff */
[C---:B------:R-:W-:Y:S01]  /*71c0*/  FFMA R6, R49.reuse, R0, R6 ;  /* 0x0000000031067223 */ /* 0x040fe20000000006 */
[C---:B------:R-:W-:Y:S01]  /*71d0*/  SHF.L.U32 R0, R60.reuse, 0x10, RZ ;  /* 0x000000103c007819 */ /* 0x040fe200000006ff */
[----:B------:R-:W-:Y:S01]  /*71e0*/  FFMA R11, R49, R2, R11 ;  /* 0x00000002310b7223 */ /* 0x000fe2000000000b */
[----:B------:R-:W-:Y:S01]  /*71f0*/  LOP3.LUT R2, R60, 0xffff0000, RZ, 0xc0, !PT ;  /* 0xffff00003c027812 */ /* 0x000fe200078ec0ff */
[----:B------:R-:W-:Y:S01]  /*7200*/  FMUL R15, R47, R15 ;  /* 0x0000000f2f0f7220 */ /* 0x000fe20000400000 */
[----:B------:R-:W-:Y:S01]  /*7210*/  SHF.L.U32 R3, R61, 0x10, RZ ;  /* 0x000000103d037819 */ /* 0x000fe200000006ff */
[----:B------:R-:W-:Y:S01]  /*7220*/  FFMA R8, R49, R0, R8 ;  /* 0x0000000031087223 */ /* 0x000fe20000000008 */
[----:B------:R-:W-:Y:S01]  /*7230*/  LOP3.LUT R0, R61, 0xffff0000, RZ, 0xc0, !PT ;  /* 0xffff00003d007812 */ /* 0x000fe200078ec0ff */
[C---:B------:R-:W-:Y:S01]  /*7240*/  FFMA R9, R49.reuse, R2, R9 ;  /* 0x0000000231097223 */ /* 0x040fe20000000009 */
[C---:B------:R-:W-:Y:S01]  /*7250*/  SHF.L.U32 R2, R62.reuse, 0x10, RZ ;  /* 0x000000103e027819 */ /* 0x040fe200000006ff */
[----:B------:R-:W-:Y:S01]  /*7260*/  FFMA R10, R49, R3, R10 ;  /* 0x00000003310a7223 */ /* 0x000fe2000000000a */
[----:B------:R-:W-:Y:S01]  /*7270*/  SHF.L.U32 R3, R63, 0x10, RZ ;  /* 0x000000103f037819 */ /* 0x000fe200000006ff */
[C---:B------:R-:W-:Y:S01]  /*7280*/  FFMA R15, R49.reuse, R0, R15 ;  /* 0x00000000310f7223 */ /* 0x040fe2000000000f */
[----:B------:R-:W-:Y:S01]  /*7290*/  LOP3.LUT R0, R62, 0xffff0000, RZ, 0xc0, !PT ;  /* 0xffff00003e007812 */ /* 0x000fe200078ec0ff */
[----:B------:R-:W-:Y:S01]  /*72a0*/  FFMA R12, R49, R2, R12 ;  /* 0x00000002310c7223 */ /* 0x000fe2000000000c */
[C---:B------:R-:W-:Y:S01]  /*72b0*/  SHF.L.U32 R2, R68.reuse, 0x10, RZ ;  /* 0x0000001044027819 */ /* 0x040fe200000006ff */
[----:B------:R-:W-:Y:S01]  /*72c0*/  FMUL R19, R47, R19 ;  /* 0x000000132f137220 */ /* 0x000fe20000400000 */
[----:B------:R-:W-:Y:S01]  /*72d0*/  F2FP.BF16.F32.PACK_AB R54, R5, R4 ;  /* 0x000000040536723e */ /* 0x000fe200000010ff */
[----:B------:R-:W-:Y:S01]  /*72e0*/  FFMA R13, R49, R0, R13 ;  /* 0x00000000310d7223 */ /* 0x000fe2000000000d */
[----:B------:R-:W-:Y:S01]  /*72f0*/  LOP3.LUT R0, R63, 0xffff0000, RZ, 0xc0, !PT ;  /* 0xffff00003f007812 */ /* 0x000fe200078ec0ff */
[----:B------:R-:W-:Y:S01]  /*7300*/  FFMA R14, R49, R3, R14 ;  /* 0x00000003310e7223 */ /* 0x000fe2000000000e */
[----:B------:R-:W-:Y:S01]  /*7310*/  LOP3.LUT R3, R68, 0xffff0000, RZ, 0xc0, !PT ;  /* 0xffff000044037812 */ /* 0x000fe200078ec0ff */
[----:B------:R-:W-:Y:S01]  /*7320*/  FMUL R23, R47, R23 ;  /* 0x000000172f177220 */ /* 0x000fe20000400000 */
[----:B------:R-:W-:Y:S01]  /*7330*/  F2FP.BF16.F32.PACK_AB R55, R11, R6 ;  /* 0x000000060b37723e */ /* 0x000fe200000010ff */
[----:B------:R-:W-:Y:S01]  /*7340*/  FFMA R19, R49, R0, R19 ;  /* 0x0000000031137223 */ /* 0x000fe20000000013 */
[----:B------:R-:W-:Y:S01]  /*7350*/  SHF.L.U32 R0, R69, 0x10, RZ ;  /* 0x0000001045007819 */ /* 0x000fe200000006ff */
[----:B------:R-:W-:Y:S01]  /*7360*/  FFMA R16, R49, R2, R16 ;  /* 0x0000000231107223 */ /* 0x000fe20000000010 */
[----:B------:R-:W-:Y:S01]  /*7370*/  LOP3.LUT R2, R69, 0xffff0000, RZ, 0xc0, !PT ;  /* 0xffff000045027812 */ /* 0x000fe200078ec0ff */
[----:B------:R-:W-:Y:S01]  /*7380*/  FFMA R17, R49, R3, R17 ;  /* 0x0000000331117223 */ /* 0x000fe20000000011 */
[----:B------:R-:W-:Y:S01]  /*7390*/  SHF.L.U32 R3, R71, 0x10, RZ ;  /* 0x0000001047037819 */ /* 0x000fe200000006ff */
[----:B------:R-:W-:Y:S01]  /*73a0*/  FFMA R18, R49, R0, R18 ;  /* 0x0000000031127223 */ /* 0x000fe20000000012 */
[C---:B------:R-:W-:Y:S01]  /*73b0*/  SHF.L.U32 R0, R70.reuse, 0x10, RZ ;  /* 0x0000001046007819 */ /* 0x040fe200000006ff */
[----:B------:R1:W-:Y:S01]  /*73c0*/  STS.128 [R67], R52 ;  /* 0x0000003443007388 */ /* 0x0003e20000000c00 */
[----:B------:R-:W-:Y:S01]  /*73d0*/  F2FP.BF16.F32.PACK_AB R8, R9, R8 ;  /* 0x000000080908723e */ /* 0x000fe200000010ff */
[C---:B------:R-:W-:Y:S01]  /*73e0*/  FFMA R23, R49.reuse, R2, R23 ;  /* 0x0000000231177223 */ /* 0x040fe20000000017 */
[----:B------:R-:W-:Y:S01]  /*73f0*/  LOP3.LUT R2, R70, 0xffff0000, RZ, 0xc0, !PT ;  /* 0xffff000046027812 */ /* 0x000fe200078ec0ff */
[----:B------:R-:W-:Y:S01]  /*7400*/  FFMA R20, R49, R0, R20 ;  /* 0x0000000031147223 */ /* 0x000fe20000000014 */
[----:B------:R-:W-:Y:S01]  /*7410*/  LOP3.LUT R0, R71, 0xffff0000, RZ, 0xc0, !PT ;  /* 0xffff000047007812 */ /* 0x000fe200078ec0ff */
[----:B------:R-:W-:Y:S01]  /*7420*/  FMUL R27, R47, R27 ;  /* 0x0000001b2f1b7220 */ /* 0x000fe20000400000 */
[----:B------:R-:W-:Y:S01]  /*7430*/  F2FP.BF16.F32.PACK_AB R9, R15, R10 ;  /* 0x0000000a0f09723e */ /* 0x000fe200000010ff */
[C---:B------:R-:W-:Y:S01]  /*7440*/  FFMA R21, R49.reuse, R2, R21 ;  /* 0x0000000231157223 */ /* 0x040fe20000000015 */
[C---:B------:R-:W-:Y:S01]  /*7450*/  FFMA R22, R49.reuse, R3, R22 ;  /* 0x0000000331167223 */ /* 0x040fe20000000016 */
[----:B------:R-:W-:Y:S01]  /*7460*/  FFMA R27, R49, R0, R27 ;  /* 0x00000000311b7223 */ /* 0x000fe2000000001b */
[C---:B------:R-:W-:Y:S01]  /*7470*/  SHF.L.U32 R2, R76.reuse, 0x10, RZ ;  /* 0x000000104c027819 */ /* 0x040fe200000006ff */
[C---:B------:R-:W-:Y:S01]  /*7480*/  FMUL R31, R47.reuse, R31 ;  /* 0x0000001f2f1f7220 */ /* 0x040fe20000400000 */
[----:B------:R-:W-:Y:S01]  /*7490*/  LOP3.LUT R0, R76, 0xffff0000, RZ, 0xc0, !PT ;  /* 0xffff00004c007812 */ /* 0x000fe200078ec0ff */
[----:B------:R-:W-:Y:S01]  /*74a0*/  FMUL R35, R47, R35 ;  /* 0x000000232f237220 */ /* 0x000fe20000400000 */
[----:B------:R-:W-:Y:S01]  /*74b0*/  SHF.L.U32 R3, R77, 0x10, RZ ;  /* 0x000000104d037819 */ /* 0x000fe200000006ff */
[----:B------:R-:W-:Y:S01]  /*74c0*/  FFMA R24, R49, R2, R24 ;  /* 0x0000000231187223 */ /* 0x000fe20000000018 */
[----:B------:R-:W-:Y:S01]  /*74d0*/  F2FP.BF16.F32.PACK_AB R10, R13, R12 ;  /* 0x0000000c0d0a723e */ /* 0x000fe200000010ff */
[----:B------:R-:W-:Y:S01]  /*74e0*/  FFMA R25, R49, R0, R25 ;  /* 0x0000000031197223 */ /* 0x000fe20000000019 */
[----:B------:R-:W-:Y:S01]  /*74f0*/  F2FP.BF16.F32.PACK_AB R11, R19, R14 ;  /* 0x0000000e130b723e */ /* 0x000fe200000010ff */
[----:B------:R-:W-:Y:S01]  /*7500*/  FFMA R26, R49, R3, R26 ;  /* 0x00000003311a7223 */ /* 0x000fe2000000001a */
[----:B------:R-:W-:Y:S02]  /*7510*/  LOP3.LUT R0, R77, 0xffff0000, RZ, 0xc0, !PT ;  /* 0xffff00004d007812 */ /* 0x000fe400078ec0ff */
[C---:B------:R-:W-:Y:S01]  /*7520*/  SHF.L.U32 R2, R78.reuse, 0x10, RZ ;  /* 0x000000104e027819 */ /* 0x040fe200000006ff */
[----:B------:R1:W-:Y:S01]  /*7530*/  STS.128 [R66+0x10], R8 ;  /* 0x0000100842007388 */ /* 0x0003e20000000c00 */
[----:B------:R-:W-:Y:S01]  /*7540*/  LOP3.LUT R3, R78, 0xffff0000, RZ, 0xc0, !PT ;  /* 0xffff00004e037812 */ /* 0x000fe200078ec0ff */
[----:B------:R-:W-:Y:S01]  /*7550*/  FFMA R31, R49, R0, R31 ;  /* 0x00000000311f7223 */ /* 0x000fe2000000001f */
[----:B------:R-:W-:Y:S01]  /*7560*/  SHF.L.U32 R4, R79, 0x10, RZ ;  /* 0x000000104f047819 */ /* 0x000fe200000006ff */
[----:B------:R-:W-:Y:S01]  /*7570*/  FFMA R28, R49, R2, R28 ;  /* 0x00000002311c7223 */ /* 0x000fe2000000001c */
[----:B------:R-:W-:Y:S01]  /*7580*/  F2FP.BF16.F32.PACK_AB R16, R17, R16 ;  /* 0x000000101110723e */ /* 0x000fe200000010ff */
[----:B------:R-:W-:Y:S01]  /*7590*/  FFMA R29, R49, R3, R29 ;  /* 0x00000003311d7223 */ /* 0x000fe2000000001d */
[----:B------:R-:W-:Y:S01]  /*75a0*/  LOP3.LUT R5, R79, 0xffff0000, RZ, 0xc0, !PT ;  /* 0xffff00004f057812 */ /* 0x000fe200078ec0ff */
[----:B------:R-:W-:Y:S01]  /*75b0*/  FFMA R30, R49, R4, R30 ;  /* 0x00000004311e7223 */ /* 0x000fe2000000001e */
[----:B------:R-:W-:Y:S02]  /*75c0*/  F2FP.BF16.F32.PACK_AB R17, R23, R18 ;  /* 0x000000121711723e */ /* 0x000fe400000010ff */
[----:B------:R-:W-:Y:S01]  /*75d0*/  F2FP.BF16.F32.PACK_AB R18, R21, R20 ;  /* 0x000000141512723e */ /* 0x000fe200000010ff */
[----:B------:R-:W-:Y:S01]  /*75e0*/  FFMA R35, R49, R5, R35 ;  /* 0x0000000531237223 */ /* 0x000fe20000000023 */
[----:B------:R-:W-:Y:S02]  /*75f0*/  F2FP.BF16.F32.PACK_AB R19, R27, R22 ;  /* 0x000000161b13723e */ /* 0x000fe400000010ff */
[----:B------:R-:W-:Y:S02]  /*7600*/  F2FP.BF16.F32.PACK_AB R24, R25, R24 ;  /* 0x000000181918723e */ /* 0x000fe400000010ff */
[----:B------:R-:W-:Y:S01]  /*7610*/  F2FP.BF16.F32.PACK_AB R25, R31, R26 ;  /* 0x0000001a1f19723e */ /* 0x000fe200000010ff */
[----:B------:R1:W-:Y:S01]  /*7620*/  STS.128 [R65+0x20], R16 ;  /* 0x0000201041007388 */ /* 0x0003e20000000c00 */
[----:B------:R-:W-:Y:S02]  /*7630*/  F2FP.BF16.F32.PACK_AB R26, R29, R28 ;  /* 0x0000001c1d1a723e */ /* 0x000fe400000010ff */
[----:B------:R-:W-:Y:S05]  /*7640*/  F2FP.BF16.F32.PACK_AB R27, R35, R30 ;  /* 0x0000001e231b723e */ /* 0x000fea00000010ff */
[----:B------:R1:W-:Y:S01]  /*7650*/  STS.128 [R64+0x10], R24 ;  /* 0x0000101840007388 */ /* 0x0003e20000000c00 */
[----:B------:R-:W-:Y:S01]  /*7660*/  @!PT LDS RZ, [RZ] ;  /* 0x00000000fffff984 */ /* 0x000fe20000000800 */
[----:B------:R-:W-:Y:S01]  /*7670*/  @!PT LDS RZ, [RZ] ;  /* 0x00000000fffff984 */ /* 0x000fe20000000800 */
[----:B------:R-:W-:Y:S01]  /*7680*/  @!PT LDS RZ, [RZ] ;  /* 0x00000000fffff984 */ /* 0x000fe20000000800 */
[----:B------:R-:W-:Y:S01]  /*7690*/  @!PT LDS RZ, [RZ] ;  /* 0x00000000fffff984 */ /* 0x000fe20000000800 */
[----:B------:R2:W-:Y:S07]  /*76a0*/  MEMBAR.ALL.CTA ;  /* 0x0000000000007992 */ /* 0x0005ee0000008000 */
[----:B--2---:R-:W2:Y:S02]  /*76b0*/  FENCE.VIEW.ASYNC.S ;  /* 0x00000000000073c6 */ /* 0x004ea40000000000 */
[----:B--2---:R-:W-:Y:S06]  /*76c0*/  BAR.SYNC.DEFER_BLOCKING 0x1, 0x80 ;  /* 0x0042000000007b1d */ /* 0x004fec0000010000 */
[----:B------:R-:W-:Y:S05]  /*76d0*/  @P0 BRA `(.L_x_106) ;  /* 0x00000000001c0947 */ /* 0x000fea0003800000 */
[----:B------:R-:W-:Y:S01]  /*76e0*/  R2UR UR5, R72 ;  /* 0x00000000480572ca */ /* 0x000fe200000e0000 */
[----:B------:R-:W-:Y:S01]  /*76f0*/  UIADD3 UR4, UP0, UPT, UR54, 0xa80, URZ ;  /* 0x00000a8036047890 */ /* 0x000fe2000ff1e0ff */
[----:B------:R-:W-:Y:S11]  /*7700*/  UMOV UR47, UR52 ;  /* 0x00000034002f7c82 */ /* 0x000ff60008000000 */
[----:B------:R-:W-:Y:S02]  /*7710*/  UIADD3 UR44, UPT, UPT, UR37, 0x200, UR5 ;  /* 0x00000200252c7890 */ /* 0x000fe4000fffe005 */
[----:B------:R-:W-:Y:S09]  /*7720*/  UIADD3.X UR5, UPT, UPT, URZ, UR55, URZ, UP0, !UPT ;  /* 0x00000037ff057290 */ /* 0x000ff200087fe4ff */
[----:B------:R2:W-:Y:S02]  /*7730*/  UTMASTG.3D [UR44], [UR4] ;  /* 0x0000002c040073b5 */ /* 0x0005e40008010000 */
[----:B--2---:R0:W-:Y:S02]  /*7740*/  UTMACMDFLUSH ;  /* 0x00000000000079b7 */ /* 0x0041e40000000000 */
.L_x_106:
[----:B------:R-:W-:Y:S05]  /*7750*/  BSYNC.RECONVERGENT B0 ;  /* 0x0000000000007941 */ /* 0x000fea0003800200 */
.L_x_105:
[----:B------:R-:W-:Y:S01]  /*7760*/  UIADD3 UR38, UPT, UPT, UR36, 0x1, URZ ;  /* 0x0000000124267890 */ /* 0x000fe2000fffe0ff */
[----:B------:R-:W-:Y:S03]  /*7770*/  BSSY.RECONVERGENT B0, `(.L_x_107) ;  /* 0x0000005000007945 */ /* 0x000fe60003800200 */
[----:B------:R-:W-:Y:S04]  /*7780*/  UISETP.NE.AND UP0, UPT, UR38, 0x3, UPT ;  /* 0x000000032600788c */ /* 0x000fe8000bf05270 */
[----:B------:R-:W-:Y:S01]  /*7790*/  USEL UR39, UR38, URZ, UP0 ;  /* 0x000000ff26277287 */ /* 0x000fe20008000000 */
[----:B------:R-:W-:Y:S11]  /*77a0*/  @P0 BRA `(.L_x_108) ;  /* 0x0000000000040947 */ /* 0x000ff60003800000 */
[----:B------:R-:W-:Y:S04]  /*77b0*/  DEPBAR.LE SB0, 0x1 ;  /* 0x000080400000791a */ /* 0x000fe80000000000 */
.L_x_108:
[----:B------:R-:W-:Y:S05]  /*77c0*/  BSYNC.RECONVERGENT B0 ;  /* 0x0000000000007941 */ /* 0x000fea0003800200 */
.L_x_107:
[----:B------:R-:W-:Y:S01]  /*77d0*/  BAR.SYNC.DEFER_BLOCKING 0x1, 0x80 ;  /* 0x0042000000007b1d */ /* 0x000fe20000010000 */
[----:B------:R-:W-:Y:S01]  /*77e0*/  ISETP.NE.AND P1, PT, R104, RZ, PT ;  /* 0x000000ff6800720c */ /* 0x000fe20003f25270 */
[----:B------:R-:W-:Y:S01]  /*77f0*/  UISETP.NE.AND UP0, UPT, UR41, URZ, UPT ;  /* 0x000000ff2900728c */ /* 0x000fe2000bf05270 */
[----:B------:R-:W-:Y:S11]  /*7800*/  LEA R2, R74, UR37, 0x3 ;  /* 0x000000254a027c11 */ /* 0x000ff6000f8e18ff */
[----:B------:R-:W-:Y:S01]  /*7810*/  @P1 SHF.L.U32 R3, R107, 0x1f, RZ ;  /* 0x0000001f6b031819 */ /* 0x000fe200000006ff */
[----:B------:R-:W-:Y:S06]  /*7820*/  BRA.U !UP0, `(.L_x_109) ;  /* 0x0000000108247547 */ /* 0x000fec000b800000 */
[----:B------:R-:W-:Y:S01]  /*7830*/  IMAD.U32 R4, RZ, RZ, UR40 ;  /* 0x00000028ff047e24 */ /* 0x000fe2000f8e00ff */
[----:B------:R-:W-:Y:S01]  /*7840*/  MOV R0, UR60 ;  /* 0x0000003c00007c02 */ /* 0x000fe20008000f00 */
[----:B------:R-:W-:Y:S03]  /*7850*/  UIADD3 UR4, UPT, UPT, UR40, 0x1, URZ ;  /* 0x0000000128047890 */ /* 0x000fe6000fffe0ff */
[----:B------:R-:W-:Y:S01]  /*7860*/  @P1 LEA R4, R4, UR37, 0x3 ;  /* 0x0000002504041c11 */ /* 0x000fe2000f8e18ff */
[----:B------:R-:W-:Y:S04]  /*7870*/  UISETP.NE.AND UP0, UPT, UR4, 0x3, UPT ;  /* 0x000000030400788c */ /* 0x000fe8000bf05270 */
[----:B------:R-:W-:Y:S01]  /*7880*/  @P1 VIADD R4, R4, 0x58 ;  /* 0x0000005804041836 */ /* 0x000fe20000000000 */
[----:B------:R-:W-:Y:S04]  /*7890*/  USEL UR40, UR4, URZ, UP0 ;  /* 0x000000ff04287287 */ /* 0x000fe80008000000 */
[----:B------:R-:W-:Y:S04]  /*78a0*/  @P1 PRMT R0, R0, 0x654, R4 ;  /* 0x0000065400001816 */ /* 0x000fe80000000004 */
[----:B------:R2:W-:Y:S04]  /*78b0*/  @P1 SYNCS.ARRIVE.TRANS64.RED.A1T0 RZ, [R0+URZ], RZ ;  /* 0x000000ff00ff19a7 */ /* 0x0005e800081004ff */
.L_x_109:
[----:B------:R-:W4:Y:S01]  /*78c0*/  @P1 SYNCS.PHASECHK.TRANS64.TRYWAIT P0, [R2+URZ+0x40], R3 ;  /* 0x00004003020015a7 */ /* 0x000f2200080011ff */
[----:B------:R-:W-:Y:S01]  /*78d0*/  BSSY B1, `(.L_x_110) ;  /* 0x0000015000017945 */ /* 0x000fe20003800000 */
[----:B----4-:R-:W-:Y:S03]  /*78e0*/  @P1 SEL R75, RZ, 0x1, !P0 ;  /* 0x00000001ff4b1807 */ /* 0x010fe60004000000 */
[----:B------:R-:W-:Y:S05]  /*78f0*/  @!P1 BRA `(.L_x_111) ;  /* 0x0000000000489947 */ /* 0x000fea0003800000 */
[----:B------:R-:W-:Y:S01]  /*7900*/  ISETP.NE.AND P1, PT, R108, RZ, PT ;  /* 0x000000ff6c00720c */ /* 0x000fe20003f25270 */
[----:B------:R-:W-:Y:S01]  /*7910*/  BSSY B0, `(.L_x_112) ;  /* 0x000000a000007945 */ /* 0x000fe20003800000 */
[----:B------:R-:W-:Y:S11]  /*7920*/  ISETP.NE.AND P0, PT, R75, RZ, PT ;  /* 0x000000ff4b00720c */ /* 0x000ff60003f05270 */
[----:B------:R-:W-:Y:S04]  /*7930*/  @P1 IMAD R74, R74, 0x2000, R99 ;  /* 0x000020004a4a1824 */ /* 0x000fe800078e0263 */
[----:B------:R-:W-:Y:S01]  /*7940*/  @P1 IMAD.IADD R4, R106, 0x1, R74 ;  /* 0x000000016a041824 */ /* 0x000fe200078e024a */
[----:B------:R-:W-:Y:S03]  /*7950*/  @P1 IADD3 R3, PT, PT, R105, R74, RZ ;  /* 0x0000004a69031210 */ /* 0x000fe60007ffe0ff */
[----:B--2---:R-:W-:Y:S01]  /*7960*/  @P1 IMAD.IADD R0, R98, 0x1, R4 ;  /* 0x0000000162001824 */ /* 0x004fe200078e0204 */
[----:B------:R-:W-:Y:S06]  /*7970*/  @P0 BRA `(.L_x_113) ;  /* 0x00000000000c0947 */ /* 0x000fec0003800000 */
[----:B------:R-:W-:Y:S04]  /*7980*/  SHF.L.U32 R107, R107, 0x1f, RZ ;  /* 0x0000001f6b6b7819 */ /* 0x000fe800000006ff */
[----:B------:R-:W2:Y:S02]  /*7990*/  SYNCS.PHASECHK.TRANS64.TRYWAIT P0, [R2+URZ+0x40], R107 ;  /* 0x0000406b020075a7 */ /* 0x000ea400080011ff */
[----:B--2---:R-:W-:Y:S05]  /*79a0*/  @!P0 BRA `(.L_x_114) ;  /* 0x0000001800008947 */ /* 0x004fea0003800000 */
.L_x_113:
[----:B------:R-:W-:Y:S05]  /*79b0*/  BSYNC B0 ;  /* 0x0000000000007941 */ /* 0x000fea0003800000 */
.L_x_112:
[----:B------:R-:W-:Y:S11]  /*79c0*/  ISETP.NE.AND P0, PT, R108, RZ, PT ;  /* 0x000000ff6c00720c */ /* 0x000ff60003f05270 */
[----:B------:R-:W-:Y:S02]  /*79d0*/  @!UPT UIADD3 URZ, UPT, UPT, URZ, URZ, URZ ;  /* 0x000000fffffff290 */ /* 0x000fe4000fffe0ff */
[----:B------:R4:W1:Y:S04]  /*79e0*/  @P0 LDS.128 R56, [R74] ;  /* 0x000000004a380984 */ /* 0x0008680000000c00 */
[----:B------:R4:W1:Y:S04]  /*79f0*/  @P0 LDS.128 R68, [R3+0x20] ;  /* 0x0000200003440984 */ /* 0x0008680000000c00 */
[----:B------:R4:W1:Y:S04]  /*7a00*/  @P0 LDS.128 R60, [R4+0x10] ;  /* 0x00001000043c0984 */ /* 0x0008680000000c00 */
[----:B------:R4:W1:Y:S02]  /*7a10*/  @P0 LDS.128 R76, [R0+0x10] ;  /* 0x00001000004c0984 */ /* 0x0008640000000c00 */
.L_x_111:
[----:B------:R-:W-:Y:S05]  /*7a20*/  BSYNC B1 ;  /* 0x0000000000017941 */ /* 0x000fea0003800000 */
.L_x_110:
[----:B--2-4-:R-:W-:Y:S05]  /*7a30*/  VIADD R0, R48, 0x20 ;  /* 0x0000002030007836 */ /* 0x014fea0000000000 */
[----:B------:R-:W-:Y:S04]  /*7a40*/  SHF.R.U32.HI R0, RZ, 0x15, R0 ;  /* 0x00000015ff007819 */ /* 0x000fe80000011600 */
[----:B------:R-:W-:Y:S11]  /*7a50*/  LOP3.LUT P0, RZ, R0, 0x3, R92, 0x48, !PT ;  /* 0x0000000300ff7812 */ /* 0x000ff6000780485c */
[----:B------:R-:W-:Y:S02]  /*7a60*/  @!UPT UIADD3 URZ, UPT, UPT, URZ, URZ, URZ ;  /* 0x000000fffffff290 */ /* 0x000fe4000fffe0ff */
[----:B------:R-:W-:Y:S05]  /*7a70*/  @!P0 BRA `(.L_x_115) ;  /* 0x0000000000408947 */ /* 0x000fea0003800000 */
[----:B------:R-:W2:Y:S01]  /*7a80*/  LDCU.64 UR8, c[0x4][0x70] ;  /* 0x01000e00ff0877ac */ /* 0x000ea20008000a00 */
[----:B------:R-:W-:Y:S01]  /*7a90*/  MOV R3, 0x0 ;  /* 0x0000000000037802 */ /* 0x000fe20000000f00 */
[----:B------:R-:W-:Y:S02]  /*7aa0*/  HFMA2 R12, -RZ, RZ, 0, 5.9604644775390625e-08 ;  /* 0x00000001ff0c7431 */ /* 0x000fe400000001ff */
[----:B-1----:R-:W-:Y:S02]  /*7ab0*/  IMAD.MOV.U32 R8, RZ, RZ, 0x192 ;  /* 0x00000192ff087424 */ /* 0x002fe400078e00ff */
[----:B------:R-:W-:Y:S01]  /*7ac0*/  IMAD.MOV.U32 R13, RZ, RZ, RZ ;  /* 0x000000ffff0d7224 */ /* 0x000fe200078e00ff */
[----:B------:R-:W1:Y:S01]  /*7ad0*/  LDCU.64 UR6, c[0x4][0x78] ;  /* 0x01000f00ff0677ac */ /* 0x000e620008000a00 */
[----:B------:R-:W4:Y:S01]  /*7ae0*/  LDC.64 R2, c[0x4][R3] ;  /* 0x0100000003027b82 */ /* 0x000f220000000a00 */
[----:B------:R-:W5:Y:S01]  /*7af0*/  LDCU.64 UR4, c[0x4][0x10] ;  /* 0x01000200ff0477ac */ /* 0x000f620008000a00 */
[----:B--2---:R-:W-:Y:S01]  /*7b00*/  MOV R5, UR9 ;  /* 0x0000000900057c02 */ /* 0x004fe20008000f00 */
[----:B------:R-:W-:Y:S01]  /*7b10*/  IMAD.U32 R4, RZ, RZ, UR8 ;  /* 0x00000008ff047e24 */ /* 0x000fe2000f8e00ff */
[----:B-1----:R-:W-:Y:S01]  /*7b20*/  MOV R7, UR7 ;  /* 0x0000000700077c02 */ /* 0x002fe20008000f00 */
[----:B------:R-:W-:Y:S01]  /*7b30*/  IMAD.U32 R6, RZ, RZ, UR6 ;  /* 0x00000006ff067e24 */ /* 0x000fe2000f8e00ff */
[----:B-----5:R-:W-:Y:S01]  /*7b40*/  MOV R11, UR5 ;  /* 0x00000005000b7c02 */ /* 0x020fe20008000f00 */
[----:B------:R-:W-:Y:S02]  /*7b50*/  IMAD.U32 R10, RZ, RZ, UR4 ;  /* 0x00000004ff0a7e24 */ /* 0x000fe4000f8e00ff */
[----:B------:R-:W-:Y:S07]  /*7b60*/  LEPC R20, `(.L_x_115) ;  /* 0x000000001014794e */ /* 0x000fee0000000000 */
[----:B---34-:R-:W-:Y:S05]  /*7b70*/  CALL.ABS.NOINC R2 ;  /* 0x0000000002007343 */ /* 0x018fea0003c00000 */
.L_x_115:
[----:B------:R-:W-:Y:S01]  /*7b80*/  ISETP.NE.AND P0, PT, R100, RZ, PT ;  /* 0x000000ff6400720c */ /* 0x000fe20003f05270 */
[----:B------:R-:W-:Y:S05]  /*7b90*/  WARPSYNC.ALL ;  /* 0x0000000000007948 */ /* 0x000fea0003800000 */
[----:B------:R-:W-:Y:S01]  /*7ba0*/  R2UR UR4, R48 ;  /* 0x00000000300472ca */ /* 0x000fe200000e0000 */
[----:B------:R-:W-:Y:S01]  /*7bb0*/  USHF.L.U32 UR6, UR39, 0xd, URZ ;  /* 0x0000000d27067899 */ /* 0x000fe200080006ff */
[----:B------:R-:W-:Y:S01]  /*7bc0*/  R2UR UR5, R73 ;  /* 0x00000000490572ca */ /* 0x000fe200000e0000 */
[----:B------:R-:W-:Y:S01]  /*7bd0*/  BSSY.RECONVERGENT B0, `(.L_x_116) ;  /* 0x000008e000007945 */ /* 0x000fe20003800200 */
[C---:B-1----:R-:W-:Y:S02]  /*7be0*/  SHF.L.U32 R0, R56.reuse, 0x10, RZ ;  /* 0x0000001038007819 */ /* 0x042fe400000006ff */
[----:B------:R-:W-:Y:S02]  /*7bf0*/  LOP3.LUT R2, R56, 0xffff0000, RZ, 0xc0, !PT ;  /* 0xffff000038027812 */ /* 0x000fe400078ec0ff */
[C---:B------:R-:W-:Y:S02]  /*7c00*/  SHF.L.U32 R3, R57.reuse, 0x10, RZ ;  /* 0x0000001039037819 */ /* 0x040fe400000006ff */
[----:B------:R-:W-:Y:S02]  /*7c10*/  LOP3.LUT R48, R57, 0xffff0000, RZ, 0xc0, !PT ;  /* 0xffff000039307812 */ /* 0x000fe400078ec0ff */
[C---:B------:R-:W-:Y:S01]  /*7c20*/  SHF.L.U32 R50, R58.reuse, 0x10, RZ ;  /* 0x000000103a327819 */ /* 0x040fe200000006ff */
[----:B------:R-:W1:Y:S01]  /*7c30*/  LDTM.x32 R4, tmem[UR4+0x20] ;  /* 0x00002004000479ee */ /* 0x000e6200082c0000 */
[----:B------:R-:W-:Y:S01]  /*7c40*/  LOP3.LUT R51, R58, 0xffff0000, RZ, 0xc0, !PT ;  /* 0xffff00003a337812 */ /* 0x000fe200078ec0ff */
[----:B------:R-:W-:Y:S01]  /*7c50*/  NOP ;  /* 0x0000000000007918 */ /* 0x000fe20000000000 */
[C---:B------:R-:W-:Y:S01]  /*7c60*/  SHF.L.U32 R52, R59.reuse, 0x10, RZ ;  /* 0x000000103b347819 */ /* 0x040fe200000006ff */
[----:B------:R-:W-:Y:S01]  /*7c70*/  UIADD3 UR4, UPT, UPT, UR5, 0xb0, URZ ;  /* 0x000000b005047890 */ /* 0x000fe2000fffe0ff */
[----:B------:R-:W-:Y:S02]  /*7c80*/  LOP3.LUT R53, R59, 0xffff0000, RZ, 0xc0, !PT ;  /* 0xffff00003b357812 */ /* 0x000fe400078ec0ff */
[C---:B------:R-:W-:Y:S01]  /*7c90*/  SHF.L.U32 R54, R60.reuse, 0x10, RZ ;  /* 0x000000103c367819 */ /* 0x040fe200000006ff */
[----:B------:R-:W-:Y:S01]  /*7ca0*/  UPRMT UR4, UR60, 0x654, UR4 ;  /* 0x000006543c047896 */ /* 0x000fe20008000004 */
[----:B------:R-:W-:Y:S02]  /*7cb0*/  LOP3.LUT R55, R60, 0xffff0000, RZ, 0xc0, !PT ;  /* 0xffff00003c377812 */ /* 0x000fe400078ec0ff */
[C---:B------:R-:W-:Y:S02]  /*7cc0*/  SHF.L.U32 R56, R61.reuse, 0x10, RZ ;  /* 0x000000103d387819 */ /* 0x040fe400000006ff */
[----:B------:R-:W-:Y:S02]  /*7cd0*/  LOP3.LUT R57, R61, 0xffff0000, RZ, 0xc0, !PT ;  /* 0xffff00003d397812 */ /* 0x000fe400078ec0ff */
[C---:B------:R-:W-:Y:S02]  /*7ce0*/  SHF.L.U32 R58, R62.reuse, 0x10, RZ ;  /* 0x000000103e3a7819 */ /* 0x040fe400000006ff */
[----:B------:R-:W-:Y:S01]  /*7cf0*/  LOP3.LUT R59, R62, 0xffff0000, RZ, 0xc0, !PT ;  /* 0xffff00003e3b7812 */ /* 0x000fe200078ec0ff */
[----:B-1----:R-:W-:Y:S01]  /*7d00*/  SYNCS.ARRIVE.TRANS64.RED.A1T0 RZ, [UR4], RZ ;  /* 0x000000ffffff79a7 */ /* 0x002fe20008100404 */
[C---:B------:R-:W-:Y:S02]  /*7d10*/  SHF.L.U32 R60, R63.reuse, 0x10, RZ ;  /* 0x000000103f3c7819 */ /* 0x040fe400000006ff */
[----:B------:R-:W-:Y:S02]  /*7d20*/  LOP3.LUT R61, R63, 0xffff0000, RZ, 0xc0, !PT ;  /* 0xffff00003f3d7812 */ /* 0x000fe400078ec0ff */
[C---:B------:R-:W-:Y:S01]  /*7d30*/  SHF.L.U32 R62, R68.reuse, 0x10, RZ ;  /* 0x00000010443e7819 */ /* 0x040fe200000006ff */
[C---:B------:R-:W-:Y:S01]  /*7d40*/  FMUL R4, R47.reuse, R4 ;  /* 0x000000042f047220 */ /* 0x040fe20000400000 */
[----:B------:R-:W-:Y:S01]  /*7d50*/  LOP3.LUT R63, R68, 0xffff0000, RZ, 0xc0, !PT ;  /* 0xffff0000443f7812 */ /* 0x000fe200078ec0ff */
[----:B------:R-:W-:Y:S01]  /*7d60*/  FMUL R5, R47, R5 ;  /* 0x000000052f057220 */ /* 0x000fe20000400000 */
[----:B---3--:R-:W-:Y:S01]  /*7d70*/  SHF.L.U32 R64, R69, 0x10, RZ ;  /* 0x0000001045407819 */ /* 0x008fe200000006ff */
[----:B------:R-:W-:Y:S01]  /*7d80*/  FMUL R6, R47, R6 ;  /* 0x000000062f067220 */ /* 0x000fe20000400000 */
[----:B------:R-:W-:Y:S01]  /*7d90*/  LOP3.LUT R65, R69, 0xffff0000, RZ, 0xc0, !PT ;  /* 0xffff000045417812 */ /* 0x000fe200078ec0ff */
[----:B------:R-:W-:Y:S01]  /*7da0*/  FMUL R7, R47, R7 ;  /* 0x000000072f077220 */ /* 0x000fe20000400000 */
[----:B------:R-:W-:Y:S01]  /*7db0*/  SHF.L.U32 R66, R70, 0x10, RZ ;  /* 0x0000001046427819 */ /* 0x000fe200000006ff */
[----:B------:R-:W-:Y:S01]  /*7dc0*/  FFMA R4, R49, R0, R4 ;  /* 0x0000000031047223 */ /* 0x000fe20000000004 */
[C---:B------:R-:W-:Y:S01]  /*7dd0*/  SHF.L.U32 R74, R78.reuse, 0x10, RZ ;  /* 0x000000104e4a7819 */ /* 0x040fe200000006ff */
[----:B------:R-:W-:Y:S01]  /*7de0*/  FMUL R8, R47, R8 ;  /* 0x000000082f087220 */ /* 0x000fe20000400000 */
[----:B------:R-:W-:Y:S01]  /*7df0*/  LOP3.LUT R75, R78, 0xffff0000, RZ, 0xc0, !PT ;  /* 0xffff00004e4b7812 */ /* 0x000fe200078ec0ff */
[C---:B------:R-:W-:Y:S01]  /*7e00*/  FFMA R5, R49.reuse, R2, R5 ;  /* 0x0000000231057223 */ /* 0x040fe20000000005 */
[----:B------:R-:W-:Y:S01]  /*7e10*/  LOP3.LUT R67, R70, 0xffff0000, RZ, 0xc0, !PT ;  /* 0xffff000046437812 */ /* 0x000fe200078ec0ff */
[C---:B------:R-:W-:Y:S01]  /*7e20*/  FFMA R6, R49.reuse, R3, R6 ;  /* 0x0000000331067223 */ /* 0x040fe20000000006 */
[----:B------:R-:W-:Y:S01]  /*7e30*/  FFMA R7, R49, R48, R7 ;  /* 0x0000003031077223 */ /* 0x000fe20000000007 */
[----:B------:R-:W-:Y:S01]  /*7e40*/  IADD3 R78, PT, PT, R99, UR6, RZ ;  /* 0x00000006634e7c10 */ /* 0x000fe2000fffe0ff */
[----:B------:R-:W-:Y:S01]  /*7e50*/  FFMA R8, R49, R50, R8 ;  /* 0x0000003231087223 */ /* 0x000fe20000000008 */
[----:B------:R-:W-:Y:S01]  /*7e60*/  F2FP.BF16.F32.PACK_AB R4, R5, R4 ;  /* 0x000000040504723e */ /* 0x000fe200000010ff */
[----:B------:R-:W-:Y:S01]  /*7e70*/  FMUL R9, R47, R9 ;  /* 0x000000092f097220 */ /* 0x000fe20000400000 */
[----:B------:R-:W-:Y:S01]  /*7e80*/  F2FP.BF16.F32.PACK_AB R5, R7, R6 ;  /* 0x000000060705723e */ /* 0x000fe200000010ff */
[----:B------:R-:W-:Y:S01]  /*7e90*/  FMUL R0, R47, R10 ;  /* 0x0000000a2f007220 */ /* 0x000fe20000400000 */
[-C--:B------:R-:W-:Y:S01]  /*7ea0*/  IADD3 R106, PT, PT, R106, R78.reuse, RZ ;  /* 0x0000004e6a6a7210 */ /* 0x080fe20007ffe0ff */
[----:B------:R-:W-:Y:S01]  /*7eb0*/  FFMA R9, R49, R51, R9 ;  /* 0x0000003331097223 */ /* 0x000fe20000000009 */
[----:B------:R-:W-:Y:S01]  /*7ec0*/  IADD3 R105, PT, PT, R105, R78, RZ ;  /* 0x0000004e69697210 */ /* 0x000fe20007ffe0ff */
[----:B------:R-:W-:Y:S01]  /*7ed0*/  FFMA R0, R49, R52, R0 ;  /* 0x0000003431007223 */ /* 0x000fe20000000000 */
[C---:B------:R-:W-:Y:S01]  /*7ee0*/  FMUL R2, R47.reuse, R11 ;  /* 0x0000000b2f027220 */ /* 0x040fe20000400000 */
[----:B------:R-:W-:Y:S01]  /*7ef0*/  FMUL R3, R47, R12 ;  /* 0x0000000c2f037220 */ /* 0x000fe20000400000 */
[----:B------:R-:W-:Y:S01]  /*7f00*/  F2FP.BF16.F32.PACK_AB R6, R9, R8 ;  /* 0x000000080906723e */ /* 0x000fe200000010ff */
[----:B------:R-:W-:Y:S01]  /*7f10*/  FMUL R10, R47, R13 ;  /* 0x0000000d2f0a7220 */ /* 0x000fe20000400000 */
[C---:B------:R-:W-:Y:S01]  /*7f20*/  FFMA R2, R49.reuse, R53, R2 ;  /* 0x0000003531027223 */ /* 0x040fe20000000002 */
[----:B------:R-:W-:Y:S01]  /*7f30*/  FFMA R3, R49, R54, R3 ;  /* 0x0000003631037223 */ /* 0x000fe20000000003 */
[----:B------:R-:W-:Y:S01]  /*7f40*/  FMUL R11, R47, R14 ;  /* 0x0000000e2f0b7220 */ /* 0x000fe20000400000 */
[----:B------:R-:W-:Y:S01]  /*7f50*/  FFMA R10, R49, R55, R10 ;  /* 0x00000037310a7223 */ /* 0x000fe2000000000a */
[C---:B------:R-:W-:Y:S01]  /*7f60*/  FMUL R15, R47.reuse, R15 ;  /* 0x0000000f2f0f7220 */ /* 0x040fe20000400000 */
[C---:B------:R-:W-:Y:S01]  /*7f70*/  FMUL R12, R47.reuse, R16 ;  /* 0x000000102f0c7220 */ /* 0x040fe20000400000 */
[----:B------:R-:W-:Y:S01]  /*7f80*/  FMUL R13, R47, R17 ;  /* 0x000000112f0d7220 */ /* 0x000fe20000400000 */
[----:B------:R-:W-:Y:S01]  /*7f90*/  FFMA R11, R49, R56, R11 ;  /* 0x00000038310b7223 */ /* 0x000fe2000000000b */
[----:B------:R-:W-:Y:S01]  /*7fa0*/  FMUL R14, R47, R18 ;  /* 0x000000122f0e7220 */ /* 0x000fe20000400000 */
[----:B------:R-:W-:Y:S01]  /*7fb0*/  FFMA R15, R49, R57, R15 ;  /* 0x00000039310f7223 */ /* 0x000fe2000000000f */
[----:B------:R-:W-:Y:S01]  /*7fc0*/  FMUL R19, R47, R19 ;  /* 0x000000132f137220 */ /* 0x000fe20000400000 */
[----:B------:R-:W-:Y:S01]  /*7fd0*/  F2FP.BF16.F32.PACK_AB R7, R2, R0 ;  /* 0x000000000207723e */ /* 0x000fe200000010ff */
[----:B------:R-:W-:Y:S01]  /*7fe0*/  FFMA R12, R49, R58, R12 ;  /* 0x0000003a310c7223 */ /* 0x000fe2000000000c */
[----:B------:R-:W-:Y:S01]  /*7ff0*/  FMUL R16, R47, R20 ;  /* 0x000000142f107220 */ /* 0x000fe20000400000 */
[----:B------:R-:W-:Y:S01]  /*8000*/  FFMA R13, R49, R59, R13 ;  /* 0x0000003b310d7223 */ /* 0x000fe2000000000d */
[----:B------:R-:W-:Y:S01]  /*8010*/  FMUL R17, R47, R21 ;  /* 0x000000152f117220 */ /* 0x000fe20000400000 */
[----:B------:R1:W-:Y:S01]  /*8020*/  STS.128 [R99+UR6], R4 ;  /* 0x0000000463007988 */ /* 0x0003e20008000c06 */
[----:B------:R-:W-:Y:S01]  /*8030*/  SHF.L.U32 R68, R71, 0x10, RZ ;  /* 0x0000001047447819 */ /* 0x000fe200000006ff */
[----:B------:R-:W-:Y:S01]  /*8040*/  FFMA R14, R49, R60, R14 ;  /* 0x0000003c310e7223 */ /* 0x000fe2000000000e */
[----:B------:R-:W-:Y:S01]  /*8050*/  LOP3.LUT R69, R71, 0xffff0000, RZ, 0xc0, !PT ;  /* 0xffff000047457812 */ /* 0x000fe200078ec0ff */
[----:B------:R-:W-:Y:S01]  /*8060*/  FMUL R18, R47, R22 ;  /* 0x000000162f127220 */ /* 0x000fe20000400000 */
[----:B------:R-:W-:Y:S01]  /*8070*/  SHF.L.U32 R70, R76, 0x10, RZ ;  /* 0x000000104c467819 */ /* 0x000fe200000006ff */
[----:B------:R-:W-:Y:S01]  /*8080*/  FFMA R19, R49, R61, R19 ;  /* 0x0000003d31137223 */ /* 0x000fe20000000013 */
[----:B------:R-:W-:Y:S01]  /*8090*/  FMUL R23, R47, R23 ;  /* 0x000000172f177220 */ /* 0x000fe20000400000 */
[----:B------:R-:W-:Y:S01]  /*80a0*/  FFMA R16, R49, R62, R16 ;  /* 0x0000003e31107223 */ /* 0x000fe20000000010 */
[----:B------:R-:W-:Y:S01]  /*80b0*/  FMUL R20, R47, R24 ;  /* 0x000000182f147220 */ /* 0x000fe20000400000 */
[----:B------:R-:W-:Y:S01]  /*80c0*/  FFMA R17, R49, R63, R17 ;  /* 0x0000003f31117223 */ /* 0x000fe20000000011 */
[----:B------:R-:W-:Y:S01]  /*80d0*/  FMUL R21, R47, R25 ;  /* 0x000000192f157220 */ /* 0x000fe20000400000 */
[----:B------:R-:W-:Y:S01]  /*80e0*/  FFMA R18, R49, R64, R18 ;  /* 0x0000004031127223 */ /* 0x000fe20000000012 */
[----:B------:R-:W-:Y:S01]  /*80f0*/  FMUL R22, R47, R26 ;  /* 0x0000001a2f167220 */ /* 0x000fe20000400000 */
[----:B------:R-:W-:Y:S01]  /*8100*/  F2FP.BF16.F32.PACK_AB R8, R10, R3 ;  /* 0x000000030a08723e */ /* 0x000fe200000010ff */
[----:B------:R-:W-:Y:S01]  /*8110*/  FFMA R23, R49, R65, R23 ;  /* 0x0000004131177223 */ /* 0x000fe20000000017 */
[----:B------:R-:W-:Y:S01]  /*8120*/  F2FP.BF16.F32.PACK_AB R9, R15, R11 ;  /* 0x0000000b0f09723e */ /* 0x000fe200000010ff */
[----:B------:R-:W-:Y:S01]  /*8130*/  FMUL R27, R47, R27 ;  /* 0x0000001b2f1b7220 */ /* 0x000fe20000400000 */
[----:B------:R-:W-:Y:S01]  /*8140*/  F2FP.BF16.F32.PACK_AB R10, R13, R12 ;  /* 0x0000000c0d0a723e */ /* 0x000fe200000010ff */
[----:B------:R-:W-:Y:S01]  /*8150*/  FFMA R20, R49, R66, R20 ;  /* 0x0000004231147223 */ /* 0x000fe20000000014 */
[----:B------:R-:W-:Y:S01]  /*8160*/  F2FP.BF16.F32.PACK_AB R11, R19, R14 ;  /* 0x0000000e130b723e */ /* 0x000fe200000010ff */
[----:B------:R-:W-:Y:S01]  /*8170*/  FMUL R24, R47, R28 ;  /* 0x0000001c2f187220 */ /* 0x000fe20000400000 */
[----:B------:R-:W-:Y:S01]  /*8180*/  LOP3.LUT R71, R76, 0xffff0000, RZ, 0xc0, !PT ;  /* 0xffff00004c477812 */ /* 0x000fe200078ec0ff */
[----:B------:R-:W-:Y:S01]  /*8190*/  FFMA R21, R49, R67, R21 ;  /* 0x0000004331157223 */ /* 0x000fe20000000015 */
[----:B------:R-:W-:Y:S01]  /*81a0*/  SHF.L.U32 R72, R77, 0x10, RZ ;  /* 0x000000104d487819 */ /* 0x000fe200000006ff */
[----:B------:R1:W-:Y:S01]  /*81b0*/  STS.128 [R106+0x10], R8 ;  /* 0x000010086a007388 */ /* 0x0003e20000000c00 */
[----:B------:R-:W-:Y:S01]  /*81c0*/  FMUL R25, R47, R29 ;  /* 0x0000001d2f197220 */ /* 0x000fe20000400000 */
[----:B------:R-:W-:Y:S01]  /*81d0*/  FFMA R22, R49, R68, R22 ;  /* 0x0000004431167223 */ /* 0x000fe20000000016 */
[----:B------:R-:W-:Y:S01]  /*81e0*/  LOP3.LUT R73, R77, 0xffff0000, RZ, 0xc0, !PT ;  /* 0xffff00004d497812 */ /* 0x000fe200078ec0ff */
[----:B------:R-:W-:Y:S01]  /*81f0*/  FMUL R26, R47, R30 ;  /* 0x0000001e2f1a7220 */ /* 0x000fe20000400000 */
[----:B------:R-:W-:Y:S01]  /*8200*/  FFMA R27, R49, R69, R27 ;  /* 0x00000045311b7223 */ /* 0x000fe2000000001b */
[----:B------:R-:W-:Y:S01]  /*8210*/  FMUL R31, R47, R31 ;  /* 0x0000001f2f1f7220 */ /* 0x000fe20000400000 */
[----:B------:R-:W-:Y:S01]  /*8220*/  FFMA R24, R49, R70, R24 ;  /* 0x0000004631187223 */ /* 0x000fe20000000018 */
[----:B------:R-:W-:Y:S01]  /*8230*/  FMUL R28, R47, R32 ;  /* 0x000000202f1c7220 */ /* 0x000fe20000400000 */
[----:B------:R-:W-:Y:S01]  /*8240*/  FFMA R25, R49, R71, R25 ;  /* 0x0000004731197223 */ /* 0x000fe20000000019 */
[----:B------:R-:W-:Y:S01]  /*8250*/  SHF.L.U32 R76, R79, 0x10, RZ ;  /* 0x000000104f4c7819 */ /* 0x000fe200000006ff */
[----:B------:R-:W-:Y:S01]  /*8260*/  FMUL R29, R47, R33 ;  /* 0x000000212f1d7220 */ /* 0x000fe20000400000 */
[----:B------:R-:W-:Y:S01]  /*8270*/  F2FP.BF16.F32.PACK_AB R16, R17, R16 ;  /* 0x000000101110723e */ /* 0x000fe200000010ff */
[----:B------:R-:W-:Y:S01]  /*8280*/  FFMA R26, R49, R72, R26 ;  /* 0x00000048311a7223 */ /* 0x000fe2000000001a */
[----:B------:R-:W-:Y:S01]  /*8290*/  LOP3.LUT R77, R79, 0xffff0000, RZ, 0xc0, !PT ;  /* 0xffff00004f4d7812 */ /* 0x000fe200078ec0ff */
[----:B------:R-:W-:Y:S01]  /*82a0*/  FMUL R30, R47, R34 ;  /* 0x000000222f1e7220 */ /* 0x000fe20000400000 */
[----:B------:R-:W-:Y:S01]  /*82b0*/  F2FP.BF16.F32.PACK_AB R17, R23, R18 ;  /* 0x000000121711723e */ /* 0x000fe200000010ff */
[----:B------:R-:W-:Y:S01]  /*82c0*/  FFMA R31, R49, R73, R31 ;  /* 0x00000049311f7223 */ /* 0x000fe2000000001f */
[----:B------:R-:W-:Y:S01]  /*82d0*/  FMUL R35, R47, R35 ;  /* 0x000000232f237220 */ /* 0x000fe20000400000 */
[----:B------:R-:W-:Y:S01]  /*82e0*/  F2FP.BF16.F32.PACK_AB R18, R21, R20 ;  /* 0x000000141512723e */ /* 0x000fe200000010ff */
[----:B------:R-:W-:Y:S01]  /*82f0*/  FFMA R28, R49, R74, R28 ;  /* 0x0000004a311c7223 */ /* 0x000fe2000000001c */
[----:B------:R-:W-:Y:S01]  /*8300*/  F2FP.BF16.F32.PACK_AB R19, R27, R22 ;  /* 0x000000161b13723e */ /* 0x000fe200000010ff */
[C---:B------:R-:W-:Y:S01]  /*8310*/  FFMA R29, R49.reuse, R75, R29 ;  /* 0x0000004b311d7223 */ /* 0x040fe2000000001d */
[C---:B------:R-:W-:Y:S01]  /*8320*/  FFMA R30, R49.reuse, R76, R30 ;  /* 0x0000004c311e7223 */ /* 0x040fe2000000001e */
[----:B------:R-:W-:Y:S01]  /*8330*/  FFMA R35, R49, R77, R35 ;  /* 0x0000004d31237223 */ /* 0x000fe20000000023 */
[----:B------:R-:W-:Y:S01]  /*8340*/  F2FP.BF16.F32.PACK_AB R24, R25, R24 ;  /* 0x000000181918723e */ /* 0x000fe200000010ff */
[----:B------:R1:W-:Y:S01]  /*8350*/  STS.128 [R105+0x20], R16 ;  /* 0x0000201069007388 */ /* 0x0003e20000000c00 */
[----:B------:R-:W-:Y:S02]  /*8360*/  F2FP.BF16.F32.PACK_AB R25, R31, R26 ;  /* 0x0000001a1f19723e */ /* 0x000fe400000010ff */
[----:B------:R-:W-:Y:S02]  /*8370*/  F2FP.BF16.F32.PACK_AB R26, R29, R28 ;  /* 0x0000001c1d1a723e */ /* 0x000fe400000010ff */
[----:B------:R-:W-:Y:S02]  /*8380*/  F2FP.BF16.F32.PACK_AB R27, R35, R30 ;  /* 0x0000001e231b723e */ /* 0x000fe400000010ff */
[----:B------:R-:W-:Y:S05]  /*8390*/  IADD3 R0, PT, PT, R98, R106, RZ ;  /* 0x0000006a62007210 */ /* 0x000fea0007ffe0ff */
        /* <DEDUP_REMOVED lines=9> */
[----:B------:R-:W-:Y:S02]  /*8430*/  UIADD3 UR4, UP0, UPT, UR54, 0xa80, URZ ;  /* 0x00000a8036047890 */ /* 0x000fe4000ff1e0ff */
[----:B------:R-:W-:Y:S02]  /*8440*/  UIADD3 UR9, UPT, UPT, UR45, 0x20, URZ ;  /* 0x000000202d097890 */ /* 0x000fe4000fffe0ff */
[----:B------:R-:W-:Y:S02]  /*8450*/  UIADD3 UR8, UPT, UPT, UR37, 0x200, UR6 ;  /* 0x0000020025087890 */ /* 0x000fe4000fffe006 */
[----:B------:R-:W-:Y:S01]  /*8460*/  UIADD3.X UR5, UPT, UPT, URZ, UR55, URZ, UP0, !UPT ;  /* 0x00000037ff057290 */ /* 0x000fe200087fe4ff */
[----:B------:R-:W-:Y:S01]  /*8470*/  UMOV UR10, UR46 ;  /* 0x0000002e000a7c82 */ /* 0x000fe20008000000 */
[----:B------:R-:W-:Y:S07]  /*8480*/  UMOV UR11, UR52 ;  /* 0x00000034000b7c82 */ /* 0x000fee0008000000 */
[----:B------:R2:W-:Y:S02]  /*8490*/  UTMASTG.3D [UR8], [UR4] ;  /* 0x00000008040073b5 */ /* 0x0005e40008010000 */
[----:B--2---:R0:W-:Y:S02]  /*84a0*/  UTMACMDFLUSH ;  /* 0x00000000000079b7 */ /* 0x0041e40000000000 */
.L_x_117:
[----:B------:R-:W-:Y:S05]  /*84b0*/  BSYNC.RECONVERGENT B0 ;  /* 0x0000000000007941 */ /* 0x000fea0003800200 */
.L_x_116:
[----:B------:R-:W-:Y:S01]  /*84c0*/  UIADD3 UR4, UPT, UPT, UR39, 0x1, URZ ;  /* 0x0000000127047890 */ /* 0x000fe2000fffe0ff */
[----:B------:R-:W-:Y:S03]  /*84d0*/  BSSY.RECONVERGENT B0, `(.L_x_118) ;  /* 0x0000008000007945 */ /* 0x000fe60003800200 */
[----:B------:R-:W-:Y:S04]  /*84e0*/  UISETP.NE.AND UP0, UPT, UR4, 0x3, UPT ;  /* 0x000000030400788c */ /* 0x000fe8000bf05270 */
[----:B------:R-:W-:Y:S02]  /*84f0*/  UISETP.EQ.XOR UP1, UPT, UR38, 0x3, !UP0 ;  /* 0x000000032600788c */ /* 0x000fe4000c722a70 */
[----:B------:R-:W-:Y:S02]  /*8500*/  USEL UR36, UR4, URZ, UP0 ;  /* 0x000000ff04247287 */ /* 0x000fe40008000000 */
[----:B------:R-:W-:Y:S04]  /*8510*/  USEL UR5, URZ, 0x1, !UP1 ;  /* 0x00000001ff057887 */ /* 0x000fe8000c800000 */
[----:B------:R-:W-:Y:S01]  /*8520*/  ULOP3.LUT UR42, UR42, UR5, URZ, 0x3c, !UPT ;  /* 0x000000052a2a7292 */ /* 0x000fe2000f8e3cff */
[----:B------:R-:W-:Y:S11]  /*8530*/  @P0 BRA `(.L_x_119) ;  /* 0x0000000000040947 */ /* 0x000ff60003800000 */
[----:B------:R-:W-:Y:S04]  /*8540*/  DEPBAR.LE SB0, 0x1 ;  /* 0x000080400000791a */ /* 0x000fe80000000000 */
.L_x_119:
[----:B------:R-:W-:Y:S05]  /*8550*/  BSYNC.RECONVERGENT B0 ;  /* 0x0000000000007941 */ /* 0x000fea0003800200 */
.L_x_118:
[----:B------:R-:W-:Y:S01]  /*8560*/  BAR.SYNC.DEFER_BLOCKING 0x1, 0x80 ;  /* 0x0042000000007b1d */ /* 0x000fe20000010000 */
[----:B------:R-:W-:Y:S01]  /*8570*/  UISETP.NE.AND UP0, UPT, UR41, -0x2, UPT ;  /* 0xfffffffe2900788c */ /* 0x000fe2000bf05270 */
[----:B------:R-:W-:Y:S08]  /*8580*/  IADD3 R45, PT, PT, R45, 0x1, RZ ;  /* 0x000000012d2d7810 */ /* 0x000ff00007ffe0ff */
[----:B------:R-:W-:Y:S05]  /*8590*/  BRA.U !UP0, `(.L_x_120) ;  /* 0x0000000108287547 */ /* 0x000fea000b800000 */
[----:B------:R-:W-:Y:S01]  /*85a0*/  ISETP.NE.AND P0, PT, R104, RZ, PT ;  /* 0x000000ff6800720c */ /* 0x000fe20003f05270 */
[----:B------:R-:W-:Y:S01]  /*85b0*/  IMAD.U32 R2, RZ, RZ, UR40 ;  /* 0x00000028ff027e24 */ /* 0x000fe2000f8e00ff */
[----:B------:R-:W-:Y:S01]  /*85c0*/  UIADD3 UR4, UPT, UPT, UR40, 0x1, URZ ;  /* 0x0000000128047890 */ /* 0x000fe2000fffe0ff */
[----:B-1----:R-:W-:Y:S03]  /*85d0*/  IMAD.U32 R0, RZ, RZ, UR60 ;  /* 0x0000003cff007e24 */ /* 0x002fe6000f8e00ff */
[----:B------:R-:W-:Y:S04]  /*85e0*/  UISETP.NE.AND UP0, UPT, UR4, 0x3, UPT ;  /* 0x000000030400788c */ /* 0x000fe8000bf05270 */
[----:B------:R-:W-:Y:S03]  /*85f0*/  USEL UR40, UR4, URZ, UP0 ;  /* 0x000000ff04287287 */ /* 0x000fe60008000000 */
[----:B------:R-:W-:Y:S05]  /*8600*/  @P0 LEA R2, R2, UR37, 0x3 ;  /* 0x0000002502020c11 */ /* 0x000fea000f8e18ff */
[----:B------:R-:W-:Y:S05]  /*8610*/  @P0 VIADD R2, R2, 0x58 ;  /* 0x0000005802020836 */ /* 0x000fea0000000000 */
[----:B------:R-:W-:Y:S04]  /*8620*/  @P0 PRMT R0, R0, 0x654, R2 ;  /* 0x0000065400000816 */ /* 0x000fe80000000002 */
[----:B------:R2:W-:Y:S03]  /*8630*/  @P0 SYNCS.ARRIVE.TRANS64.RED.A1T0 RZ, [R0+URZ], RZ ;  /* 0x000000ff00ff09a7 */ /* 0x0005e600081004ff */
.L_x_120:
[----:B------:R-:W-:Y:S01]  /*8640*/  ISETP.NE.AND P2, PT, R101, RZ, PT ;  /* 0x000000ff6500720c */ /* 0x000fe20003f45270 */
[----:B-12---:R-:W-:Y:S01]  /*8650*/  IMAD.IADD R0, R44, 0x1, R87 ;  /* 0x000000012c007824 */ /* 0x006fe200078e0257 */
[----:B------:R-:W-:Y:S01]  /*8660*/  ISETP.NE.AND P0, PT, R103, 0x2, PT ;  /* 0x000000026700780c */ /* 0x000fe20003f05270 */
[----:B------:R-:W-:Y:S01]  /*8670*/  UIADD3 UR41, UPT, UPT, UR41, 0x2, URZ ;  /* 0x0000000229297890 */ /* 0x000fe2000fffe0ff */
[----:B------:R-:W-:Y:S01]  /*8680*/  ISETP.NE.AND P1, PT, R45, 0x2, PT ;  /* 0x000000022d00780c */ /* 0x000fe20003f25270 */
[----:B------:R-:W-:Y:S01]  /*8690*/  IMAD.IADD R24, R43, 0x1, R86 ;  /* 0x000000012b187824 */ /* 0x000fe200078e0256 */
[----:B------:R-:W-:Y:S02]  /*86a0*/  R2UR UR20, R0 ;  /* 0x00000000001472ca */ /* 0x000fe400000e0000 */
[----:B------:R-:W-:Y:S02]  /*86b0*/  SEL R2, RZ, 0x1, P0 ;  /* 0x00000001ff027807 */ /* 0x000fe40000000000 */
[----:B------:R-:W-:Y:S02]  /*86c0*/  SEL R0, RZ, 0x1, P1 ;  /* 0x00000001ff007807 */ /* 0x000fe40000800000 */
[----:B------:R-:W-:Y:S02]  /*86d0*/  LOP3.LUT R96, R96, R2, RZ, 0x3c, !PT ;  /* 0x0000000260607212 */ /* 0x000fe400078e3cff */
[----:B------:R-:W-:Y:S02]  /*86e0*/  @P2 R2UR UR52, R95 ;  /* 0x000000005f3422ca */ /* 0x000fe400000e0000 */
[----:B------:R-:W-:Y:S02]  /*86f0*/  LOP3.LUT R97, R97, R0, RZ, 0x3c, !PT ;  /* 0x0000000061617212 */ /* 0x000fe400078e3cff */
[----:B------:R-:W-:Y:S02]  /*8700*/  SEL R103, R103, RZ, P0 ;  /* 0x000000ff67677207 */ /* 0x000fe40000000000 */
[----:B------:R-:W-:Y:S01]  /*8710*/  SEL R45, R45, RZ, P1 ;  /* 0x000000ff2d2d7207 */ /* 0x000fe20000800000 */
[----:B------:R-:W-:Y:S08]  /*8720*/  @P2 BRA `(.L_x_121) ;  /* 0xffffffd800042947 */ /* 0x000ff0000383ffff */
[----:B------:R-:W-:-:S09]  /*8730*/  UISETP.NE.AND UP0, UPT, UR53, URZ, UPT ;  /* 0x000000ff3500728c */ /* 0x000fd2000bf05270 */
[----:B------:R-:W-:Y:S05]  /*8740*/  BRA.U !UP0, `(.L_x_122) ;  /* 0x0000000108487547 */ /* 0x000fea000b800000 */
[----:B------:R-:W1:Y:S02]  /*8750*/  LDCU.64 UR4, c[0x0][0xc90] ;  /* 0x00019200ff0477ac */ /* 0x000e640008000a00 */
[----:B-1----:R-:W-:-:S04]  /*8760*/  UISETP.NE.U32.AND UP0, UPT, UR4, URZ, UPT ;  /* 0x000000ff0400728c */ /* 0x002fc8000bf05070 */
[----:B------:R-:W-:-:S09]  /*8770*/  UISETP.NE.AND.EX UP0, UPT, UR5, URZ, UPT, UP0 ;  /* 0x000000ff0500728c */ /* 0x000fd2000bf05300 */
[----:B------:R-:W-:Y:S05]  /*8780*/  BRA.U UP0, `(.L_x_123) ;  /* 0x00000001000c7547 */ /* 0x000fea000b800000 */
[----:B------:R-:W-:-:S13]  /*8790*/  FSETP.NEU.AND P0, PT, R49, RZ, PT ;  /* 0x000000ff3100720b */ /* 0x000fda0003f0d000 */
[----:B------:R-:W-:Y:S05]  /*87a0*/  @!P0 EXIT ;  /* 0x000000000000894d */ /* 0x000fea0003800000 */
[----:B------:R-:W-:Y:S05]  /*87b0*/  BRA `(.L_x_122) ;  /* 0x00000000002c7947 */ /* 0x000fea0003800000 */
.L_x_123:
[----:B------:R-:W-:Y:S01]  /*87c0*/  ISETP.NE.AND P0, PT, R102, RZ, PT ;  /* 0x000000ff6600720c */ /* 0x000fe20003f05270 */
[----:B------:R-:W-:-:S12]  /*87d0*/  BSSY.RECONVERGENT B0, `(.L_x_122) ;  /* 0x0000009000007945 */ /* 0x000fd80003800200 */
[----:B------:R-:W-:Y:S05]  /*87e0*/  @P0 BRA `(.L_x_124) ;  /* 0x0000000000140947 */ /* 0x000fea0003800000 */
[----:B------:R-:W1:Y:S02]  /*87f0*/  LDCU.64 UR4, c[0x0][0xc88] ;  /* 0x00019100ff0477ac */ /* 0x000e640008000a00 */
[----:B-1----:R-:W-:-:S04]  /*8800*/  ISETP.NE.U32.AND P0, PT, RZ, UR4, PT ;  /* 0x00000004ff007c0c */ /* 0x002fc8000bf05070 */
[----:B------:R-:W-:-:S13]  /*8810*/  ISETP.NE.AND.EX P0, PT, RZ, UR5, PT, P0 ;  /* 0x00000005ff007c0c */ /* 0x000fda000bf05300 */
[----:B------:R-:W-:Y:S05]  /*8820*/  @!P0 EXIT ;  /* 0x000000000000894d */ /* 0x000fea0003800000 */
[----:B------:R-:W-:Y:S05]  /*8830*/  BRA `(.L_x_125) ;  /* 0x0000000000087947 */ /* 0x000fea0003800000 */
.L_x_124:
[----:B------:R-:W-:-:S13]  /*8840*/  FSETP.NEU.AND P0, PT, R49, RZ, PT ;  /* 0x000000ff3100720b */ /* 0x000fda0003f0d000 */
[----:B------:R-:W-:Y:S05]  /*8850*/  @!P0 EXIT ;  /* 0x000000000000894d */ /* 0x000fea0003800000 */
.L_x_125:
[----:B------:R-:W-:Y:S05]  /*8860*/  BSYNC.RECONVERGENT B0 ;  /* 0x0000000000007941 */ /* 0x000fea0003800200 */
.L_x_122:
[----:B------:R-:W-:Y:S01]  /*8870*/  ULEA UR4, UR40, UR37, 0x3 ;  /* 0x0000002528047291 */ /* 0x000fe2000f8e18ff */
[----:B------:R-:W-:-:S04]  /*8880*/  DEPBAR.LE SB0, 0x0 ;  /* 0x000080000000791a */ /* 0x000fc80000000000 */
[----:B------:R-:W-:-:S04]  /*8890*/  UIADD3 UR4, UPT, UPT, UR4, 0x58, URZ ;  /* 0x0000005804047890 */ /* 0x000fc8000fffe0ff */
[----:B------:R-:W-:-:S09]  /*88a0*/  UPRMT UR4, UR60, 0x654, UR4 ;  /* 0x000006543c047896 */ /* 0x000fd20008000004 */
[----:B------:R-:W-:Y:S01]  /*88b0*/  SYNCS.ARRIVE.TRANS64.RED.A1T0 RZ, [UR4], RZ ;  /* 0x000000ffffff79a7 */ /* 0x000fe20008100404 */
[----:B------:R-:W-:Y:S05]  /*88c0*/  EXIT ;  /* 0x000000000000794d */ /* 0x000fea0003800000 */
.L_x_24:
[----:B--2---:R2:W4:Y:S02]  /*88d0*/  SYNCS.PHASECHK.TRANS64.TRYWAIT P0, [R2+URZ+0xd0], R3 ;  /* 0x0000d003020075a7 */ /* 0x00452400080011ff */
[----:B----4-:R-:W-:Y:S05]  /*88e0*/  @!P0 NANOSLEEP.SYNCS 0x989680 ;  /* 0x009896800000895d */ /* 0x010fea0003900000 */
[----:B------:R-:W4:Y:S02]  /*88f0*/  @!P0 SYNCS.PHASECHK.TRANS64 P0, [R2+URZ+0xd0], R3 ;  /* 0x0000d003020085a7 */ /* 0x000f2400080010ff */
[----:B----4-:R-:W-:Y:S05]  /*8900*/  @!P0 BRA `(.L_x_24) ;  /* 0xfffffffc00f08947 */ /* 0x010fea000383ffff */
[----:B------:R-:W-:Y:S05]  /*8910*/  BRA `(.L_x_126) ;  /* 0xffffff8c00b87947 */ /* 0x000fea000383ffff */
.L_x_27:
[----:B------:R-:W-:-:S07]  /*8920*/  MOV R2, UR49 ;  /* 0x0000003100027c02 */ /* 0x000fce0008000f00 */
.L_x_127:
[----:B-1----:R1:W2:Y:S02]  /*8930*/  SYNCS.PHASECHK.TRANS64.TRYWAIT P0, [R2+URZ+0x20], R4 ;  /* 0x00002004020075a7 */ /* 0x0022a400080011ff */
[----:B--2---:R-:W-:Y:S05]  /*8940*/  @!P0 NANOSLEEP.SYNCS 0x989680 ;  /* 0x009896800000895d */ /* 0x004fea0003900000 */
[----:B------:R-:W2:Y:S02]  /*8950*/  @!P0 SYNCS.PHASECHK.TRANS64 P0, [R2+URZ+0x20], R4 ;  /* 0x00002004020085a7 */ /* 0x000ea400080010ff */
[----:B--2---:R-:W-:Y:S05]  /*8960*/  @!P0 BRA `(.L_x_127) ;  /* 0xfffffffc00f08947 */ /* 0x004fea000383ffff */
[----:B------:R-:W-:Y:S05]  /*8970*/  BRA `(.L_x_26) ;  /* 0xffffff9000147947 */ /* 0x000fea000383ffff */
.L_x_36:
[----:B------:R-:W-:-:S07]  /*8980*/  MOV R2, UR49 ;  /* 0x0000003100027c02 */ /* 0x000fce0008000f00 */
.L_x_128:
[----:B-1----:R1:W2:Y:S02]  /*8990*/  SYNCS.PHASECHK.TRANS64.TRYWAIT P0, [R2+URZ+0x20], R4 ;  /* 0x00002004020075a7 */ /* 0x0022a400080011ff */
[----:B--2---:R-:W-:Y:S05]  /*89a0*/  @!P0 NANOSLEEP.SYNCS 0x989680 ;  /* 0x009896800000895d */ /* 0x004fea0003900000 */
[----:B------:R-:W2:Y:S02]  /*89b0*/  @!P0 SYNCS.PHASECHK.TRANS64 P0, [R2+URZ+0x20], R4 ;  /* 0x00002004020085a7 */ /* 0x000ea400080010ff */
[----:B--2---:R-:W-:Y:S05]  /*89c0*/  @!P0 BRA `(.L_x_128) ;  /* 0xfffffffc00f08947 */ /* 0x004fea000383ffff */
[----:B------:R-:W-:Y:S05]  /*89d0*/  BRA `(.L_x_35) ;  /* 0xffffff9400607947 */ /* 0x000fea000383ffff */
.L_x_43:
[----:B-1----:R1:W2:Y:S02]  /*89e0*/  SYNCS.PHASECHK.TRANS64.TRYWAIT P0, [R2+URZ+0x80], R3 ;  /* 0x00008003020075a7 */ /* 0x0022a400080011ff */
[----:B--2---:R-:W-:Y:S05]  /*89f0*/  @!P0 NANOSLEEP.SYNCS 0x989680 ;  /* 0x009896800000895d */ /* 0x004fea0003900000 */
[----:B------:R-:W2:Y:S02]  /*8a00*/  @!P0 SYNCS.PHASECHK.TRANS64 P0, [R2+URZ+0x80], R3 ;  /* 0x00008003020085a7 */ /* 0x000ea400080010ff */
[----:B--2---:R-:W-:Y:S05]  /*8a10*/  @!P0 BRA `(.L_x_43) ;  /* 0xfffffffc00f08947 */ /* 0x004fea000383ffff */
[----:B------:R-:W-:Y:S05]  /*8a20*/  BRA `(.L_x_129) ;  /* 0xffffff98008c7947 */ /* 0x000fea000383ffff */
.L_x_47:
[----:B---3--:R-:W-:-:S07]  /*8a30*/  MOV R0, UR4 ;  /* 0x0000000400007c02 */ /* 0x008fce0008000f00 */
.L_x_130:
[----:B-1----:R1:W2:Y:S02]  /*8a40*/  SYNCS.PHASECHK.TRANS64.TRYWAIT P0, [R0+URZ], R2 ;  /* 0x00000002000075a7 */ /* 0x0022a400080011ff */
[----:B--2---:R-:W-:Y:S05]  /*8a50*/  @!P0 NANOSLEEP.SYNCS 0x989680 ;  /* 0x009896800000895d */ /* 0x004fea0003900000 */
[----:B------:R-:W2:Y:S02]  /*8a60*/  @!P0 SYNCS.PHASECHK.TRANS64 P0, [R0+URZ], R2 ;  /* 0x00000002000085a7 */ /* 0x000ea400080010ff */
[----:B--2---:R-:W-:Y:S05]  /*8a70*/  @!P0 BRA `(.L_x_130) ;  /* 0xfffffffc00f08947 */ /* 0x004fea000383ffff */
[----:B------:R-:W-:Y:S05]  /*8a80*/  BRA `(.L_x_131) ;  /* 0xffffffa000007947 */ /* 0x000fea000383ffff */
.L_x_48:
[----:B---3--:R-:W-:-:S07]  /*8a90*/  MOV R0, UR5 ;  /* 0x0000000500007c02 */ /* 0x008fce0008000f00 */
.L_x_132:
[----:B-1----:R1:W2:Y:S02]  /*8aa0*/  SYNCS.PHASECHK.TRANS64.TRYWAIT P0, [R0+URZ], R3 ;  /* 0x00000003000075a7 */ /* 0x0022a400080011ff */
[----:B--2---:R-:W-:Y:S05]  /*8ab0*/  @!P0 NANOSLEEP.SYNCS 0x989680 ;  /* 0x009896800000895d */ /* 0x004fea0003900000 */
[----:B------:R-:W2:Y:S02]  /*8ac0*/  @!P0 SYNCS.PHASECHK.TRANS64 P0, [R0+URZ], R3 ;  /* 0x00000003000085a7 */ /* 0x000ea400080010ff */
[----:B--2---:R-:W-:Y:S05]  /*8ad0*/  @!P0 BRA `(.L_x_132) ;  /* 0xfffffffc00f08947 */ /* 0x004fea000383ffff */
[----:B------:R-:W-:Y:S05]  /*8ae0*/  BRA `(.L_x_133) ;  /* 0xffffffa0000c7947 */ /* 0x000fea000383ffff */
.L_x_49:
[----:B---3--:R-:W-:-:S07]  /*8af0*/  MOV R0, UR5 ;  /* 0x0000000500007c02 */ /* 0x008fce0008000f00 */
.L_x_134:
[----:B-1----:R1:W2:Y:S02]  /*8b00*/  SYNCS.PHASECHK.TRANS64.TRYWAIT P0, [R0+URZ], R3 ;  /* 0x00000003000075a7 */ /* 0x0022a400080011ff */
[----:B--2---:R-:W-:Y:S05]  /*8b10*/  @!P0 NANOSLEEP.SYNCS 0x989680 ;  /* 0x009896800000895d */ /* 0x004fea0003900000 */
[----:B------:R-:W2:Y:S02]  /*8b20*/  @!P0 SYNCS.PHASECHK.TRANS64 P0, [R0+URZ], R3 ;  /* 0x00000003000085a7 */ /* 0x000ea400080010ff */
[----:B--2---:R-:W-:Y:S05]  /*8b30*/  @!P0 BRA `(.L_x_134) ;  /* 0xfffffffc00f08947 */ /* 0x004fea000383ffff */
[----:B------:R-:W-:Y:S05]  /*8b40*/  BRA `(.L_x_135) ;  /* 0xffffffa000187947 */ /* 0x000fea000383ffff */
.L_x_52:
[----:B-1----:R1:W2:Y:S02]  /*8b50*/  SYNCS.PHASECHK.TRANS64.TRYWAIT P0, [R0+URZ+0xc0], R4 ;  /* 0x0000c004000075a7 */ /* 0x0022a400080011ff */
[----:B--2---:R-:W-:Y:S05]  /*8b60*/  @!P0 NANOSLEEP.SYNCS 0x989680 ;  /* 0x009896800000895d */ /* 0x004fea0003900000 */
[----:B------:R-:W2:Y:S02]  /*8b70*/  @!P0 SYNCS.PHASECHK.TRANS64 P0, [R0+URZ+0xc0], R4 ;  /* 0x0000c004000085a7 */ /* 0x000ea400080010ff */
[----:B--2---:R-:W-:Y:S05]  /*8b80*/  @!P0 BRA `(.L_x_52) ;  /* 0xfffffffc00f08947 */ /* 0x004fea000383ffff */
[----:B------:R-:W-:Y:S05]  /*8b90*/  BRA `(.L_x_136) ;  /* 0xffffffa000787947 */ /* 0x000fea000383ffff */
.L_x_53:
[----:B------:R-:W-:-:S07]  /*8ba0*/  MOV R0, UR4 ;  /* 0x0000000400007c02 */ /* 0x000fce0008000f00 */
.L_x_137:
[----:B-1----:R1:W2:Y:S02]  /*8bb0*/  SYNCS.PHASECHK.TRANS64.TRYWAIT P0, [R0+URZ+0x90], R5 ;  /* 0x00009005000075a7 */ /* 0x0022a400080011ff */
[----:B--2---:R-:W-:Y:S05]  /*8bc0*/  @!P0 NANOSLEEP.SYNCS 0x989680 ;  /* 0x009896800000895d */ /* 0x004fea0003900000 */
[----:B------:R-:W2:Y:S02]  /*8bd0*/  @!P0 SYNCS.PHASECHK.TRANS64 P0, [R0+URZ+0x90], R5 ;  /* 0x00009005000085a7 */ /* 0x000ea400080010ff */
[----:B--2---:R-:W-:Y:S05]  /*8be0*/  @!P0 BRA `(.L_x_137) ;  /* 0xfffffffc00f08947 */ /* 0x004fea000383ffff */
[----:B------:R-:W-:Y:S05]  /*8bf0*/  BRA `(.L_x_138) ;  /* 0xffffffa000887947 */ /* 0x000fea000383ffff */
.L_x_54:
[----:B-1----:R1:W2:Y:S02]  /*8c00*/  SYNCS.PHASECHK.TRANS64.TRYWAIT P1, [R0+URZ+0x80], R4 ;  /* 0x00008004000075a7 */ /* 0x0022a400080211ff */
[----:B--2---:R-:W-:Y:S05]  /*8c10*/  @!P1 NANOSLEEP.SYNCS 0x989680 ;  /* 0x009896800000995d */ /* 0x004fea0003900000 */
[----:B------:R-:W2:Y:S02]  /*8c20*/  @!P1 SYNCS.PHASECHK.TRANS64 P1, [R0+URZ+0x80], R4 ;  /* 0x00008004000095a7 */ /* 0x000ea400080210ff */
[----:B--2---:R-:W-:Y:S05]  /*8c30*/  @!P1 BRA `(.L_x_54) ;  /* 0xfffffffc00f09947 */ /* 0x004fea000383ffff */
[----:B------:R-:W-:Y:S05]  /*8c40*/  BRA `(.L_x_139) ;  /* 0xffffffa000b87947 */ /* 0x000fea000383ffff */
.L_x_57:
[----:B------:R-:W-:-:S07]  /*8c50*/  MOV R0, UR4 ;  /* 0x0000000400007c02 */ /* 0x000fce0008000f00 */
.L_x_140:
[----:B-1----:R1:W2:Y:S02]  /*8c60*/  SYNCS.PHASECHK.TRANS64.TRYWAIT P0, [R0+URZ+0x90], R2 ;  /* 0x00009002000075a7 */ /* 0x0022a400080011ff */
[----:B--2---:R-:W-:Y:S05]  /*8c70*/  @!P0 NANOSLEEP.SYNCS 0x989680 ;  /* 0x009896800000895d */ /* 0x004fea0003900000 */
[----:B------:R-:W2:Y:S02]  /*8c80*/  @!P0 SYNCS.PHASECHK.TRANS64 P0, [R0+URZ+0x90], R2 ;  /* 0x00009002000085a7 */ /* 0x000ea400080010ff */
[----:B--2---:R-:W-:Y:S05]  /*8c90*/  @!P0 BRA `(.L_x_140) ;  /* 0xfffffffc00f08947 */ /* 0x004fea000383ffff */
[----:B------:R-:W-:Y:S05]  /*8ca0*/  BRA `(.L_x_56) ;  /* 0xffffffa4000c7947 */ /* 0x000fea000383ffff */
.L_x_64:
[----:B-1----:R1:W2:Y:S02]  /*8cb0*/  SYNCS.PHASECHK.TRANS64.TRYWAIT P0, [R2+URZ+0x80], R3 ;  /* 0x00008003020075a7 */ /* 0x0022a400080011ff */
[----:B--2---:R-:W-:Y:S05]  /*8cc0*/  @!P0 NANOSLEEP.SYNCS 0x989680 ;  /* 0x009896800000895d */ /* 0x004fea0003900000 */
[----:B------:R-:W2:Y:S02]  /*8cd0*/  @!P0 SYNCS.PHASECHK.TRANS64 P0, [R2+URZ+0x80], R3 ;  /* 0x00008003020085a7 */ /* 0x000ea400080010ff */
[----:B--2---:R-:W-:Y:S05]  /*8ce0*/  @!P0 BRA `(.L_x_64) ;  /* 0xfffffffc00f08947 */ /* 0x004fea000383ffff */
[----:B------:R-:W-:Y:S05]  /*8cf0*/  BRA `(.L_x_141) ;  /* 0xffffffac00507947 */ /* 0x000fea000383ffff */
.L_x_67:
[----:B------:R-:W-:-:S13]  /*8d00*/  R2UR UR4, R2 ;  /* 0x00000000020472ca */ /* 0x000fda00000e0000 */
[----:B------:R-:W-:-:S07]  /*8d10*/  MOV R4, UR4 ;  /* 0x0000000400047c02 */ /* 0x000fce0008000f00 */
.L_x_142:
[----:B-1----:R1:W2:Y:S02]  /*8d20*/  SYNCS.PHASECHK.TRANS64.TRYWAIT P0, [R4+URZ+0xb0], R3 ;  /* 0x0000b003040075a7 */ /* 0x0022a400080011ff */
[----:B--2---:R-:W-:Y:S05]  /*8d30*/  @!P0 NANOSLEEP.SYNCS 0x989680 ;  /* 0x009896800000895d */ /* 0x004fea0003900000 */
[----:B------:R-:W2:Y:S02]  /*8d40*/  @!P0 SYNCS.PHASECHK.TRANS64 P0, [R4+URZ+0xb0], R3 ;  /* 0x0000b003040085a7 */ /* 0x000ea400080010ff */
[----:B--2---:R-:W-:Y:S05]  /*8d50*/  @!P0 BRA `(.L_x_142) ;  /* 0xfffffffc00f08947 */ /* 0x004fea000383ffff */
[----:B------:R-:W-:Y:S05]  /*8d60*/  BRA `(.L_x_143) ;  /* 0xffffffb000bc7947 */ /* 0x000fea000383ffff */
.L_x_70:
[----:B------:R-:W-:Y:S07]  /*8d70*/  MOV R3, UR7 ;  /* 0x0000000700037c02 */ /* 0x000fee0008000f00 */
.L_x_144:
[----:B-1----:R1:W2:Y:S02]  /*8d80*/  SYNCS.PHASECHK.TRANS64.TRYWAIT P0, [R3+URZ], R4 ;  /* 0x00000004030075a7 */ /* 0x0022a400080011ff */
[----:B--2---:R-:W-:Y:S05]  /*8d90*/  @!P0 NANOSLEEP.SYNCS 0x989680 ;  /* 0x009896800000895d */ /* 0x004fea0003900000 */
[----:B------:R-:W2:Y:S02]  /*8da0*/  @!P0 SYNCS.PHASECHK.TRANS64 P0, [R3+URZ], R4 ;  /* 0x00000004030085a7 */ /* 0x000ea400080010ff */
[----:B--2---:R-:W-:Y:S05]  /*8db0*/  @!P0 BRA `(.L_x_144) ;  /* 0xfffffffc00f08947 */ /* 0x004fea000383ffff */
[----:B------:R-:W-:Y:S05]  /*8dc0*/  BRA `(.L_x_69) ;  /* 0xffffffb4009c7947 */ /* 0x000fea000383ffff */
.L_x_73:
[----:B------:R-:W-:-:S07]  /*8dd0*/  MOV R0, UR4 ;  /* 0x0000000400007c02 */ /* 0x000fce0008000f00 */
.L_x_145:
[----:B--2---:R2:W4:Y:S02]  /*8de0*/  SYNCS.PHASECHK.TRANS64.TRYWAIT P0, [R0+URZ], R2 ;  /* 0x00000002000075a7 */ /* 0x00452400080011ff */
[----:B----4-:R-:W-:Y:S05]  /*8df0*/  @!P0 NANOSLEEP.SYNCS 0x989680 ;  /* 0x009896800000895d */ /* 0x010fea0003900000 */
[----:B------:R-:W4:Y:S02]  /*8e00*/  @!P0 SYNCS.PHASECHK.TRANS64 P0, [R0+URZ], R2 ;  /* 0x00000002000085a7 */ /* 0x000f2400080010ff */
[----:B----4-:R-:W-:Y:S05]  /*8e10*/  @!P0 BRA `(.L_x_145) ;  /* 0xfffffffc00f08947 */ /* 0x010fea000383ffff */
[----:B------:R-:W-:Y:S05]  /*8e20*/  BRA `(.L_x_146) ;  /* 0xffffffbc00307947 */ /* 0x000fea000383ffff */
.L_x_74:
[----:B------:R-:W-:-:S07]  /*8e30*/  MOV R0, UR4 ;  /* 0x0000000400007c02 */ /* 0x000fce0008000f00 */
.L_x_147:
[----:B--2---:R2:W4:Y:S02]  /*8e40*/  SYNCS.PHASECHK.TRANS64.TRYWAIT P0, [R0+URZ], R2 ;  /* 0x00000002000075a7 */ /* 0x00452400080011ff */
[----:B----4-:R-:W-:Y:S05]  /*8e50*/  @!P0 NANOSLEEP.SYNCS 0x989680 ;  /* 0x009896800000895d */ /* 0x010fea0003900000 */
[----:B------:R-:W4:Y:S02]  /*8e60*/  @!P0 SYNCS.PHASECHK.TRANS64 P0, [R0+URZ], R2 ;  /* 0x00000002000085a7 */ /* 0x000f2400080010ff */
[----:B----4-:R-:W-:Y:S05]  /*8e70*/  @!P0 BRA `(.L_x_147) ;  /* 0xfffffffc00f08947 */ /* 0x010fea000383ffff */
[----:B------:R-:W-:Y:S05]  /*8e80*/  BRA `(.L_x_148) ;  /* 0xffffffbc00407947 */ /* 0x000fea000383ffff */
.L_x_79:
[----:B--2---:R2:W3:Y:S02]  /*8e90*/  SYNCS.PHASECHK.TRANS64.TRYWAIT P0, [R0+URZ+0x80], R2 ;  /* 0x00008002000075a7 */ /* 0x0044e400080011ff */
[----:B---3--:R-:W-:Y:S05]  /*8ea0*/  @!P0 NANOSLEEP.SYNCS 0x989680 ;  /* 0x009896800000895d */ /* 0x008fea0003900000 */
[----:B------:R-:W3:Y:S02]  /*8eb0*/  @!P0 SYNCS.PHASECHK.TRANS64 P0, [R0+URZ+0x80], R2 ;  /* 0x00008002000085a7 */ /* 0x000ee400080010ff */
[----:B---3--:R-:W-:Y:S05]  /*8ec0*/  @!P0 BRA `(.L_x_79) ;  /* 0xfffffffc00f08947 */ /* 0x008fea000383ffff */
[----:B------:R-:W-:Y:S05]  /*8ed0*/  BRA `(.L_x_149) ;  /* 0xffffffc000287947 */ /* 0x000fea000383ffff */
.L_x_82:
[----:B------:R-:W-:Y:S07]  /*8ee0*/  MOV R0, UR6 ;  /* 0x0000000600007c02 */ /* 0x000fee0008000f00 */
.L_x_150:
[----:B--2---:R2:W3:Y:S02]  /*8ef0*/  SYNCS.PHASECHK.TRANS64.TRYWAIT P0, [R0+URZ+0x78], R2 ;  /* 0x00007802000075a7 */ /* 0x0044e400080011ff */
[----:B---3--:R-:W-:Y:S05]  /*8f00*/  @!P0 NANOSLEEP.SYNCS 0x989680 ;  /* 0x009896800000895d */ /* 0x008fea0003900000 */
[----:B------:R-:W3:Y:S02]  /*8f10*/  @!P0 SYNCS.PHASECHK.TRANS64 P0, [R0+URZ+0x78], R2 ;  /* 0x00007802000085a7 */ /* 0x000ee400080010ff */
[----:B---3--:R-:W-:Y:S05]  /*8f20*/  @!P0 BRA `(.L_x_150) ;  /* 0xfffffffc00f08947 */ /* 0x008fea000383ffff */
[----:B------:R-:W-:Y:S05]  /*8f30*/  BRA `(.L_x_81) ;  /* 0xffffffc400087947 */ /* 0x000fea000383ffff */
.L_x_85:
[----:B------:R-:W-:Y:S07]  /*8f40*/  MOV R0, UR4 ;  /* 0x0000000400007c02 */ /* 0x000fee0008000f00 */
.L_x_151:
[----:B-1----:R1:W2:Y:S02]  /*8f50*/  SYNCS.PHASECHK.TRANS64.TRYWAIT P0, [R0+URZ+0x58], R9 ;  /* 0x00005809000075a7 */ /* 0x0022a400080011ff */
[----:B--2---:R-:W-:Y:S05]  /*8f60*/  @!P0 NANOSLEEP.SYNCS 0x989680 ;  /* 0x009896800000895d */ /* 0x004fea0003900000 */
[----:B------:R-:W2:Y:S02]  /*8f70*/  @!P0 SYNCS.PHASECHK.TRANS64 P0, [R0+URZ+0x58], R9 ;  /* 0x00005809000085a7 */ /* 0x000ea400080010ff */
[----:B--2---:R-:W-:Y:S05]  /*8f80*/  @!P0 BRA `(.L_x_151) ;  /* 0xfffffffc00f08947 */ /* 0x004fea000383ffff */
[----:B------:R-:W-:Y:S05]  /*8f90*/  BRA `(.L_x_152) ;  /* 0xffffffc400807947 */ /* 0x000fea000383ffff */
.L_x_86:
[----:B------:R-:W-:Y:S07]  /*8fa0*/  MOV R0, UR5 ;  /* 0x0000000500007c02 */ /* 0x000fee0008000f00 */
.L_x_153:
[----:B-1----:R1:W2:Y:S02]  /*8fb0*/  SYNCS.PHASECHK.TRANS64.TRYWAIT P0, [R0+URZ+0x58], R24 ;  /* 0x00005818000075a7 */ /* 0x0022a400080011ff */
[----:B--2---:R-:W-:Y:S05]  /*8fc0*/  @!P0 NANOSLEEP.SYNCS 0x989680 ;  /* 0x009896800000895d */ /* 0x004fea0003900000 */
[----:B------:R-:W2:Y:S02]  /*8fd0*/  @!P0 SYNCS.PHASECHK.TRANS64 P0, [R0+URZ+0x58], R24 ;  /* 0x00005818000085a7 */ /* 0x000ea400080010ff */
[----:B--2---:R-:W-:Y:S05]  /*8fe0*/  @!P0 BRA `(.L_x_153) ;  /* 0xfffffffc00f08947 */ /* 0x004fea000383ffff */
[----:B------:R-:W-:Y:S05]  /*8ff0*/  BRA `(.L_x_154) ;  /* 0xffffffc800207947 */ /* 0x000fea000383ffff */
.L_x_88:
[----:B------:R-:W-:-:S07]  /*9000*/  MOV R0, UR4 ;  /* 0x0000000400007c02 */ /* 0x000fce0008000f00 */
.L_x_155:
[----:B-1----:R1:W3:Y:S02]  /*9010*/  SYNCS.PHASECHK.TRANS64.TRYWAIT P0, [R0+URZ], R2 ;  /* 0x00000002000075a7 */ /* 0x0022e400080011ff */
[----:B---3--:R-:W-:Y:S05]  /*9020*/  @!P0 NANOSLEEP.SYNCS 0x989680 ;  /* 0x009896800000895d */ /* 0x008fea0003900000 */
[----:B------:R-:W3:Y:S02]  /*9030*/  @!P0 SYNCS.PHASECHK.TRANS64 P0, [R0+URZ], R2 ;  /* 0x00000002000085a7 */ /* 0x000ee400080010ff */
[----:B---3--:R-:W-:Y:S05]  /*9040*/  @!P0 BRA `(.L_x_155) ;  /* 0xfffffffc00f08947 */ /* 0x008fea000383ffff */
[----:B------:R-:W-:Y:S05]  /*9050*/  BRA `(.L_x_156) ;  /* 0xffffffc800b07947 */ /* 0x000fea000383ffff */
.L_x_89:
[----:B------:R-:W-:-:S07]  /*9060*/  MOV R0, UR5 ;  /* 0x0000000500007c02 */ /* 0x000fce0008000f00 */
.L_x_157:
[----:B-1----:R1:W3:Y:S02]  /*9070*/  SYNCS.PHASECHK.TRANS64.TRYWAIT P0, [R0+URZ], R2 ;  /* 0x00000002000075a7 */ /* 0x0022e400080011ff */
[----:B---3--:R-:W-:Y:S05]  /*9080*/  @!P0 NANOSLEEP.SYNCS 0x989680 ;  /* 0x009896800000895d */ /* 0x008fea0003900000 */
[----:B------:R-:W3:Y:S02]  /*9090*/  @!P0 SYNCS.PHASECHK.TRANS64 P0, [R0+URZ], R2 ;  /* 0x00000002000085a7 */ /* 0x000ee400080010ff */
[----:B---3--:R-:W-:Y:S05]  /*90a0*/  @!P0 BRA `(.L_x_157) ;  /* 0xfffffffc00f08947 */ /* 0x008fea000383ffff */
[----:B------:R-:W-:Y:S05]  /*90b0*/  BRA `(.L_x_158) ;  /* 0xffffffc800bc7947 */ /* 0x000fea000383ffff */
.L_x_91:
[----:B--2---:R2:W4:Y:S02]  /*90c0*/  SYNCS.PHASECHK.TRANS64.TRYWAIT P0, [R0+URZ+0x80], R2 ;  /* 0x00008002000075a7 */ /* 0x00452400080011ff */
[----:B----4-:R-:W-:Y:S05]  /*90d0*/  @!P0 NANOSLEEP.SYNCS 0x989680 ;  /* 0x009896800000895d */ /* 0x010fea0003900000 */
[----:B------:R-:W4:Y:S02]  /*90e0*/  @!P0 SYNCS.PHASECHK.TRANS64 P0, [R0+URZ+0x80], R2 ;  /* 0x00008002000085a7 */ /* 0x000f2400080010ff */
[----:B----4-:R-:W-:Y:S05]  /*90f0*/  @!P0 BRA `(.L_x_91) ;  /* 0xfffffffc00f08947 */ /* 0x010fea000383ffff */
[----:B------:R-:W-:Y:S05]  /*9100*/  BRA `(.L_x_159) ;  /* 0xffffffcc00a07947 */ /* 0x000fea000383ffff */
.L_x_101:
[----:B-1----:R1:W3:Y:S02]  /*9110*/  SYNCS.PHASECHK.TRANS64.TRYWAIT P1, [R0+URZ+0x40], R3 ;  /* 0x00004003000075a7 */ /* 0x0022e400080211ff */
[----:B---3--:R-:W-:Y:S05]  /*9120*/  @!P1 NANOSLEEP.SYNCS 0x989680 ;  /* 0x009896800000995d */ /* 0x008fea0003900000 */
[----:B------:R-:W3:Y:S02]  /*9130*/  @!P1 SYNCS.PHASECHK.TRANS64 P1, [R0+URZ+0x40], R3 ;  /* 0x00004003000095a7 */ /* 0x000ee400080210ff */
[----:B---3--:R-:W-:Y:S05]  /*9140*/  @!P1 BRA `(.L_x_101) ;  /* 0xfffffffc00f09947 */ /* 0x008fea000383ffff */
[----:B------:R-:W-:Y:S05]  /*9150*/  BRA `(.L_x_100) ;  /* 0xffffffd800cc7947 */ /* 0x000fea000383ffff */
.L_x_103:
[----:B-1----:R1:W4:Y:S02]  /*9160*/  SYNCS.PHASECHK.TRANS64.TRYWAIT P0, [R73+URZ+0xa0], R2 ;  /* 0x0000a002490075a7 */ /* 0x00232400080011ff */
[----:B----4-:R-:W-:Y:S05]  /*9170*/  @!P0 NANOSLEEP.SYNCS 0x989680 ;  /* 0x009896800000895d */ /* 0x010fea0003900000 */
[----:B------:R-:W4:Y:S02]  /*9180*/  @!P0 SYNCS.PHASECHK.TRANS64 P0, [R73+URZ+0xa0], R2 ;  /* 0x0000a002490085a7 */ /* 0x000f2400080010ff */
[----:B----4-:R-:W-:Y:S05]  /*9190*/  @!P0 BRA `(.L_x_103) ;  /* 0xfffffffc00f08947 */ /* 0x010fea000383ffff */
[----:B------:R-:W-:Y:S05]  /*91a0*/  BRA `(.L_x_102) ;  /* 0xffffffdc00047947 */ /* 0x000fea000383ffff */
.L_x_114:
[----:B--2---:R2:W4:Y:S02]  /*91b0*/  SYNCS.PHASECHK.TRANS64.TRYWAIT P0, [R2+URZ+0x40], R107 ;  /* 0x0000406b020075a7 */ /* 0x00452400080011ff */
[----:B----4-:R-:W-:Y:S05]  /*91c0*/  @!P0 NANOSLEEP.SYNCS 0x989680 ;  /* 0x009896800000895d */ /* 0x010fea0003900000 */
[----:B------:R-:W4:Y:S02]  /*91d0*/  @!P0 SYNCS.PHASECHK.TRANS64 P0, [R2+URZ+0x40], R107 ;  /* 0x0000406b020085a7 */ /* 0x000f2400080010ff */
[----:B----4-:R-:W-:Y:S05]  /*91e0*/  @!P0 BRA `(.L_x_114) ;  /* 0xfffffffc00f08947 */ /* 0x010fea000383ffff */
[----:B------:R-:W-:Y:S05]  /*91f0*/  BRA `(.L_x_113) ;  /* 0xffffffe400ec7947 */ /* 0x000fea000383ffff */
        .weak           $__internal_0_$__cuda_sm10x_tcgen05_guardrail_trap_col_being_dealloced_not_returned_by_alloc
        .type           $__internal_0_$__cuda_sm10x_tcgen05_guardrail_trap_col_being_dealloced_not_returned_by_alloc,@function
        .size           $__internal_0_$__cuda_sm10x_tcgen05_guardrail_trap_col_being_dealloced_not_returned_by_alloc,($__internal_1_$__cuda_sm10x_tcgen05_guardrail_trap_phase_invalid_during_alloc - $__internal_0_$__cuda_sm10x_tcgen05_guardrail_trap_col_being_dealloced_not_returned_by_alloc)
$__internal_0_$__cuda_sm10x_tcgen05_guardrail_trap_col_being_dealloced_not_returned_by_alloc:
[----:B------:R-:W-:Y:S05]  /*9200*/  BPT.TRAP 0x1 ;  /* 0x000000040000795c */ /* 0x000fea0000300000 */
[----:B------:R-:W-:-:S04]  /*9210*/  HFMA2 R3, -RZ, RZ, 0, 0 ;  /* 0x00000000ff037431 */ /* 0x000fc800000001ff */
[----:B------:R-:W-:Y:S05]  /*9220*/  RET.REL.NODEC R2 `(_ZN7cutlass13device_kernelINS_4gemm6kernel13GemmUniversalIN4cute5tupleIJiiiiEEENS1_10collective13CollectiveMmaINS1_46MainloopSm100TmaUmmaWarpSpecializedBlockScaledILi4ELi2ELi2ENS5_IJNS4_1CILi1EEENSA_ILi2EEESB_EEEEENS5_IJNSA_ILi128EEENSA_ILi64EEENSA_ILi256EEEEEENS5_IJNS_12float_e4m3_tENS_13float_ue8m0_tEEEENS5_IJNS5_IJlSB_lEEENS4_6LayoutINS5_IJNS5_IJNS5_IJNSA_ILi32EEENSA_ILi4EEEEEEiEEESR_NS5_IJSB_iEEEEEENS5_IJNS5_IJNS5_IJNSA_ILi16EEESP_EEEiEEENS5_IJNS5_IJNSA_ILi0EEESB_EEENSA_ILi512EEEEEENS5_IJSX_iEEEEEEEEEEESL_S14_NS4_8TiledMMAINS4_8MMA_AtomIJNS4_21SM100_MMA_MXF8F6F4_SSISJ_SJ_fSK_Li128ELi64ELNS4_4UMMA5MajorE0ELS19_0ELNS18_7ScaleInE0ELS1A_0EEEEEENSN_INS5_IJSB_SB_SB_EEENS5_IJSX_SX_SX_EEEEENS5_IJNS4_10UnderscoreES1G_S1G_EEEEENS5_IJNS4_23SM90_TMA_LOAD_MULTICASTES1J_EEENS5_IJNS4_14ComposedLayoutINS4_7SwizzleILi3ELi4ELi3EEENS4_18smem_ptr_flag_bitsILi8EEENSN_INS5_IJNSA_ILi8EEESF_EEENS5_IJSF_SB_EEEEEEENSN_INS5_IJNS5_IJNS5_IJSQ_SB_EEENS5_IJSO_SB_EEEEEESB_NS5_IJSP_SC_EEEEEENS5_IJNS5_IJNS5_IJSV_SZ_EEESY_EEESX_NS5_IJSB_SZ_EEEEEEEEEEEvNS4_8identityENS5_IJNS4_13SM90_TMA_LOADES27_EEES25_vS26_EENS_8epilogue10collective18CollectiveEpilogueINS2A_23Sm100TmaWarpSpecializedILi3ELi2ELi32ELb1ELb0EEEJSI_NS5_IJNSN_ISF_SB_EENSN_ISO_SB_EEEEENS_10bfloat16_tESM_S2I_SM_NS2A_6fusion15FusionCallbacksIS2E_NS2J_17LinearCombinationIS2I_fS2I_fLNS_15FloatRoundStyleE2EEESI_S2H_JEEENS4_5SM1004TMEM4LOAD26SM100_TMEM_LOAD_32dp32b32xES27_NS1L_INS1M_ILi2ELi4ELi3EEENS1O_ILi16EEENSN_INS5_IJS1Q_SO_EEES1W_EEEENS4_39AutoVectorizingCopyWithAssumedAlignmentILi128EEENS4_14SM90_TMA_STOREES2X_S2Z_S2Z_EEEvvEEEEvNT_6ParamsE) ;  /* 0xffffff6c02747950 */ /* 0x000fea0003c3ffff */
        .weak           $__internal_1_$__cuda_sm10x_tcgen05_guardrail_trap_phase_invalid_during_alloc
        .type           $__internal_1_$__cuda_sm10x_tcgen05_guardrail_trap_phase_invalid_during_alloc,@function
        .size           $__internal_1_$__cuda_sm10x_tcgen05_guardrail_trap_phase_invalid_during_alloc,($__internal_2_$__cuda_sm10x_tcgen05_guardrail_trap_unallocated_columns_being_dealloced - $__internal_1_$__cuda_sm10x_tcgen05_guardrail_trap_phase_invalid_during_alloc)
$__internal_1_$__cuda_sm10x_tcgen05_guardrail_trap_phase_invalid_during_alloc:
[----:B------:R-:W-:Y:S05]  /*9230*/  BPT.TRAP 0x1 ;  /* 0x000000040000795c */ /* 0x000fea0000300000 */
[----:B------:R-:W-:-:S04]  /*9240*/  MOV R3, 0x0 ;  /* 0x0000000000037802 */ /* 0x000fc80000000f00 */
[----:B------:R-:W-:Y:S05]  /*9250*/  RET.REL.NODEC R2 `(_ZN7cutlass13device_kernelINS_4gemm6kernel13GemmUniversalIN4cute5tupleIJiiiiEEENS1_10collective13CollectiveMmaINS1_46MainloopSm100TmaUmmaWarpSpecializedBlockScaledILi4ELi2ELi2ENS5_IJNS4_1CILi1EEENSA_ILi2EEESB_EEEEENS5_IJNSA_ILi128EEENSA_ILi64EEENSA_ILi256EEEEEENS5_IJNS_12float_e4m3_tENS_13float_ue8m0_tEEEENS5_IJNS5_IJlSB_lEEENS4_6LayoutINS5_IJNS5_IJNS5_IJNSA_ILi32EEENSA_ILi4EEEEEEiEEESR_NS5_IJSB_iEEEEEENS5_IJNS5_IJNS5_IJNSA_ILi16EEESP_EEEiEEENS5_IJNS5_IJNSA_ILi0EEESB_EEENSA_ILi512EEEEEENS5_IJSX_iEEEEEEEEEEESL_S14_NS4_8TiledMMAINS4_8MMA_AtomIJNS4_21SM100_MMA_MXF8F6F4_SSISJ_SJ_fSK_Li128ELi64ELNS4_4UMMA5MajorE0ELS19_0ELNS18_7ScaleInE0ELS1A_0EEEEEENSN_INS5_IJSB_SB_SB_EEENS5_IJSX_SX_SX_EEEEENS5_IJNS4_10UnderscoreES1G_S1G_EEEEENS5_IJNS4_23SM90_TMA_LOAD_MULTICASTES1J_EEENS5_IJNS4_14ComposedLayoutINS4_7SwizzleILi3ELi4ELi3EEENS4_18smem_ptr_flag_bitsILi8EEENSN_INS5_IJNSA_ILi8EEESF_EEENS5_IJSF_SB_EEEEEEENSN_INS5_IJNS5_IJNS5_IJSQ_SB_EEENS5_IJSO_SB_EEEEEESB_NS5_IJSP_SC_EEEEEENS5_IJNS5_IJNS5_IJSV_SZ_EEESY_EEESX_NS5_IJSB_SZ_EEEEEEEEEEEvNS4_8identityENS5_IJNS4_13SM90_TMA_LOADES27_EEES25_vS26_EENS_8epilogue10collective18CollectiveEpilogueINS2A_23Sm100TmaWarpSpecializedILi3ELi2ELi32ELb1ELb0EEEJSI_NS5_IJNSN_ISF_SB_EENSN_ISO_SB_EEEEENS_10bfloat16_tESM_S2I_SM_NS2A_6fusion15FusionCallbacksIS2E_NS2J_17LinearCombinationIS2I_fS2I_fLNS_15FloatRoundStyleE2EEESI_S2H_JEEENS4_5SM1004TMEM4LOAD26SM100_TMEM_LOAD_32dp32b32xES27_NS1L_INS1M_ILi2ELi4ELi3EEENS1O_ILi16EEENSN_INS5_IJS1Q_SO_EEES1W_EEEENS4_39AutoVectorizingCopyWithAssumedAlignmentILi128EEENS4_14SM90_TMA_STOREES2X_S2Z_S2Z_EEEvvEEEEvNT_6ParamsE) ;  /* 0xffffff6c02687950 */ /* 0x000fea0003c3ffff */
        .weak           $__internal_2_$__cuda_sm10x_tcgen05_guardrail_trap_unallocated_columns_being_dealloced
        .type           $__internal_2_$__cuda_sm10x_tcgen05_guardrail_trap_unallocated_columns_being_dealloced,@function
        .size           $__internal_2_$__cuda_sm10x_tcgen05_guardrail_trap_unallocated_columns_being_dealloced,(.L_x_161 - $__internal_2_$__cuda_sm10x_tcgen05_guardrail_trap_unallocated_columns_being_dealloced)
$__internal_2_$__cuda_sm10x_tcgen05_guardrail_trap_unallocated_columns_being_dealloced:
[----:B------:R-:W-:Y:S05]  /*9260*/  BPT.TRAP 0x1 ;  /* 0x000000040000795c */ /* 0x000fea0000300000 */
[----:B------:R-:W-:-:S04]  /*9270*/  HFMA2 R3, -RZ, RZ, 0, 0 ;  /* 0x00000000ff037431 */ /* 0x000fc800000001ff */
[----:B------:R-:W-:Y:S05]  /*9280*/  RET.REL.NODEC R2 `(_ZN7cutlass13device_kernelINS_4gemm6kernel13GemmUniversalIN4cute5tupleIJiiiiEEENS1_10collective13CollectiveMmaINS1_46MainloopSm100TmaUmmaWarpSpecializedBlockScaledILi4ELi2ELi2ENS5_IJNS4_1CILi1EEENSA_ILi2EEESB_EEEEENS5_IJNSA_ILi128EEENSA_ILi64EEENSA_ILi256EEEEEENS5_IJNS_12float_e4m3_tENS_13float_ue8m0_tEEEENS5_IJNS5_IJlSB_lEEENS4_6LayoutINS5_IJNS5_IJNS5_IJNSA_ILi32EEENSA_ILi4EEEEEEiEEESR_NS5_IJSB_iEEEEEENS5_IJNS5_IJNS5_IJNSA_ILi16EEESP_EEEiEEENS5_IJNS5_IJNSA_ILi0EEESB_EEENSA_ILi512EEEEEENS5_IJSX_iEEEEEEEEEEESL_S14_NS4_8TiledMMAINS4_8MMA_AtomIJNS4_21SM100_MMA_MXF8F6F4_SSISJ_SJ_fSK_Li128ELi64ELNS4_4UMMA5MajorE0ELS19_0ELNS18_7ScaleInE0ELS1A_0EEEEEENSN_INS5_IJSB_SB_SB_EEENS5_IJSX_SX_SX_EEEEENS5_IJNS4_10UnderscoreES1G_S1G_EEEEENS5_IJNS4_23SM90_TMA_LOAD_MULTICASTES1J_EEENS5_IJNS4_14ComposedLayoutINS4_7SwizzleILi3ELi4ELi3EEENS4_18smem_ptr_flag_bitsILi8EEENSN_INS5_IJNSA_ILi8EEESF_EEENS5_IJSF_SB_EEEEEEENSN_INS5_IJNS5_IJNS5_IJSQ_SB_EEENS5_IJSO_SB_EEEEEESB_NS5_IJSP_SC_EEEEEENS5_IJNS5_IJNS5_IJSV_SZ_EEESY_EEESX_NS5_IJSB_SZ_EEEEEEEEEEEvNS4_8identityENS5_IJNS4_13SM90_TMA_LOADES27_EEES25_vS26_EENS_8epilogue10collective18CollectiveEpilogueINS2A_23Sm100TmaWarpSpecializedILi3ELi2ELi32ELb1ELb0EEEJSI_NS5_IJNSN_ISF_SB_EENSN_ISO_SB_EEEEENS_10bfloat16_tESM_S2I_SM_NS2A_6fusion15FusionCallbacksIS2E_NS2J_17LinearCombinationIS2I_fS2I_fLNS_15FloatRoundStyleE2EEESI_S2H_JEEENS4_5SM1004TMEM4LOAD26SM100_TMEM_LOAD_32dp32b32xES27_NS1L_INS1M_ILi2ELi4ELi3EEENS1O_ILi16EEENSN_INS5_IJS1Q_SO_EEES1W_EEEENS4_39AutoVectorizingCopyWithAssumedAlignmentILi128EEENS4_14SM90_TMA_STOREES2X_S2Z_S2Z_EEEvvEEEEvNT_6ParamsE) ;  /* 0xffffff6c025c7950 */ /* 0x000fea0003c3ffff */
.L_x_160:
[----:B------:R-:W-:-:S00]  /*9290*/  BRA `(.L_x_160) ;  /* 0xfffffffc00fc7947 */ /* 0x000fc0000383ffff */
[----:B------:R-:W-:-:S00]  /*92a0*/  NOP ;  /* 0x0000000000007918 */ /* 0x000fc00000000000 */
        /* <DEDUP_REMOVED lines=13> */
.L_x_161:


//--------------------- .nv.global.init           --------------------------
	.section	.nv.global.init,"aw",@progbits
.nv.global.init:
	.type		$str$27,@object
	.size		$str$27,($str$28 - $str$27)
$str$27:
        /*0000*/ 	.byte	0x28, 0x61, 0x64, 0x64, 0x72, 0x65, 0x73, 0x73, 0x20, 0x26, 0x20, 0x6d, 0x61, 0x73, 0x6b, 0x29
        /*0010*/ 	.byte	0x20, 0x3d, 0x3d, 0x20, 0x30, 0x00
	.type		$str$28,@object
	.size		$str$28,($str$26 - $str$28)
$str$28:
        /*0016*/ 	.byte	0x2f, 0x74, 0x6d, 0x70, 0x2f, 0x63, 0x75, 0x74, 0x6c, 0x61, 0x73, 0x73, 0x5f, 0x73, 0x77, 0x65
        /*0026*/ 	.byte	0x65, 0x70, 0x5f, 0x73, 0x72, 0x63, 0x2f, 0x69, 0x6e, 0x63, 0x6c, 0x75, 0x64, 0x65, 0x2f, 0x63
        /*0036*/ 	.byte	0x75, 0x74, 0x65, 0x2f, 0x70, 0x6f, 0x69, 0x6e, 0x74, 0x65, 0x72, 0x5f, 0x66, 0x6c, 0x61, 0x67
        /*0046*/ 	.byte	0x67, 0x65, 0x64, 0x2e, 0x68, 0x70, 0x70, 0x00
	.type		$str$26,@object
	.size		$str$26,($str$25 - $str$26)
$str$26:
        /*004e*/ 	.byte	0x2f, 0x74, 0x6d, 0x70, 0x2f, 0x63, 0x75, 0x74, 0x6c, 0x61, 0x73, 0x73, 0x5f, 0x73, 0x77, 0x65
        /*005e*/ 	.byte	0x65, 0x70, 0x5f, 0x73, 0x72, 0x63, 0x2f, 0x69, 0x6e, 0x63, 0x6c, 0x75, 0x64, 0x65, 0x2f, 0x63
        /*006e*/ 	.byte	0x75, 0x74, 0x65, 0x2f, 0x61, 0x74, 0x6f, 0x6d, 0x2f, 0x63, 0x6f, 0x70, 0x79, 0x5f, 0x74, 0x72
        /*007e*/ 	.byte	0x61, 0x69, 0x74, 0x73, 0x5f, 0x73, 0x6d, 0x31, 0x30, 0x30, 0x2e, 0x68, 0x70, 0x70, 0x00
	.type		$str$25,@object
	.size		$str$25,(__unnamed_1 - $str$25)
$str$25:
        /*008d*/ 	.byte	0x28, 0x28, 0x75, 0x69, 0x6e, 0x74, 0x33, 0x32, 0x5f, 0x74, 0x28, 0x74, 0x68, 0x72, 0x65, 0x61
        /*009d*/ 	.byte	0x64, 0x49, 0x64, 0x78, 0x2e, 0x78, 0x29, 0x20, 0x2f, 0x20, 0x33, 0x32, 0x29, 0x20, 0x25, 0x20
        /*00ad*/ 	.byte	0x34, 0x29, 0x20, 0x3d, 0x3d, 0x20, 0x28, 0x28, 0x28, 0x74, 0x6d, 0x65, 0x6d, 0x5f, 0x61, 0x64
        /*00bd*/ 	.byte	0x64, 0x72, 0x20, 0x3e, 0x3e, 0x20, 0x31, 0x36, 0x29, 0x20, 0x2f, 0x20, 0x33, 0x32, 0x29, 0x20
        /*00cd*/ 	.byte	0x25, 0x20, 0x34, 0x29, 0x00
	.type		__unnamed_1,@object
	.size		__unnamed_1,(__unnamed_2 - __unnamed_1)
__unnamed_1:
        /*00d2*/ 	.byte	0x61, 0x75, 0x74, 0x6f, 0x20, 0x63, 0x75, 0x74, 0x65, 0x3a, 0x3a, 0x61, 0x73, 0x5f, 0x70, 0x6f
        /* <DEDUP_REMOVED lines=24> */
        /*0262*/ 	.byte	0x34, 0x30, 0x39, 0x36, 0x3e, 0x3e, 0x3e, 0x3e, 0x5d, 0x00
	.type		__unnamed_2,@object
	.size		__unnamed_2,(.L_2 - __unnamed_2)
__unnamed_2:
        /* <DEDUP_REMOVED lines=42> */
        /*050c*/ 	.byte	0x3e, 0x3e, 0x5d, 0x00
.L_2:


//--------------------- .nv.shared._ZN7cutlass13device_kernelINS_4gemm6kernel13GemmUniversalIN4cute5tupleIJiiiiEEENS1_10collective13CollectiveMmaINS1_46MainloopSm100TmaUmmaWarpSpecializedBlockScaledILi4ELi2ELi2ENS5_IJNS4_1CILi1EEENSA_ILi2EEESB_EEEEENS5_IJNSA_ILi128EEENSA_ILi64EEENSA_ILi256EEEEEENS5_IJNS_12float_e4m3_tENS_13float_ue8m0_tEEEENS5_IJNS5_IJlSB_lEEENS4_6LayoutINS5_IJNS5_IJNS5_IJNSA_ILi32EEENSA_ILi4EEEEEEiEEESR_NS5_IJSB_iEEEEEENS5_IJNS5_IJNS5_IJNSA_ILi16EEESP_EEEiEEENS5_IJNS5_IJNSA_ILi0EEESB_EEENSA_ILi512EEEEEENS5_IJSX_iEEEEEEEEEEESL_S14_NS4_8TiledMMAINS4_8MMA_AtomIJNS4_21SM100_MMA_MXF8F6F4_SSISJ_SJ_fSK_Li128ELi64ELNS4_4UMMA5MajorE0ELS19_0ELNS18_7ScaleInE0ELS1A_0EEEEEENSN_INS5_IJSB_SB_SB_EEENS5_IJSX_SX_SX_EEEEENS5_IJNS4_10UnderscoreES1G_S1G_EEEEENS5_IJNS4_23SM90_TMA_LOAD_MULTICASTES1J_EEENS5_IJNS4_14ComposedLayoutINS4_7SwizzleILi3ELi4ELi3EEENS4_18smem_ptr_flag_bitsILi8EEENSN_INS5_IJNSA_ILi8EEESF_EEENS5_IJSF_SB_EEEEEEENSN_INS5_IJNS5_IJNS5_IJSQ_SB_EEENS5_IJSO_SB_EEEEEESB_NS5_IJSP_SC_EEEEEENS5_IJNS5_IJNS5_IJSV_SZ_EEESY_EEESX_NS5_IJSB_SZ_EEEEEEEEEEEvNS4_8identityENS5_IJNS4_13SM90_TMA_LOADES27_EEES25_vS26_EENS_8epilogue10collective18CollectiveEpilogueINS2A_23Sm100TmaWarpSpecializedILi3ELi2ELi32ELb1ELb0EEEJSI_NS5_IJNSN_ISF_SB_EENSN_ISO_SB_EEEEENS_10bfloat16_tESM_S2I_SM_NS2A_6fusion15FusionCallbacksIS2E_NS2J_17LinearCombinationIS2I_fS2I_fLNS_15FloatRoundStyleE2EEESI_S2H_JEEENS4_5SM1004TMEM4LOAD26SM100_TMEM_LOAD_32dp32b32xES27_NS1L_INS1M_ILi2ELi4ELi3EEENS1O_ILi16EEENSN_INS5_IJS1Q_SO_EEES1W_EEEENS4_39AutoVectorizingCopyWithAssumedAlignmentILi128EEENS4_14SM90_TMA_STOREES2X_S2Z_S2Z_EEEvvEEEEvNT_6ParamsE --------------------------
	.section	.nv.shared._ZN7cutlass13device_kernelINS_4gemm6kernel13GemmUniversalIN4cute5tupleIJiiiiEEENS1_10collective13CollectiveMmaINS1_46MainloopSm100TmaUmmaWarpSpecializedBlockScaledILi4ELi2ELi2ENS5_IJNS4_1CILi1EEENSA_ILi2EEESB_EEEEENS5_IJNSA_ILi128EEENSA_ILi64EEENSA_ILi256EEEEEENS5_IJNS_12float_e4m3_tENS_13float_ue8m0_tEEEENS5_IJNS5_IJlSB_lEEENS4_6LayoutINS5_IJNS5_IJNS5_IJNSA_ILi32EEENSA_ILi4EEEEEEiEEESR_NS5_IJSB_iEEEEEENS5_IJNS5_IJNS5_IJNSA_ILi16EEESP_EEEiEEENS5_IJNS5_IJNSA_ILi0EEESB_EEENSA_ILi512EEEEEENS5_IJSX_iEEEEEEEEEEESL_S14_NS4_8TiledMMAINS4_8MMA_AtomIJNS4_21SM100_MMA_MXF8F6F4_SSISJ_SJ_fSK_Li128ELi64ELNS4_4UMMA5MajorE0ELS19_0ELNS18_7ScaleInE0ELS1A_0EEEEEENSN_INS5_IJSB_SB_SB_EEENS5_IJSX_SX_SX_EEEEENS5_IJNS4_10UnderscoreES1G_S1G_EEEEENS5_IJNS4_23SM90_TMA_LOAD_MULTICASTES1J_EEENS5_IJNS4_14ComposedLayoutINS4_7SwizzleILi3ELi4ELi3EEENS4_18smem_ptr_flag_bitsILi8EEENSN_INS5_IJNSA_ILi8EEESF_EEENS5_IJSF_SB_EEEEEEENSN_INS5_IJNS5_IJNS5_IJSQ_SB_EEENS5_IJSO_SB_EEEEEESB_NS5_IJSP_SC_EEEEEENS5_IJNS5_IJNS5_IJSV_SZ_EEESY_EEESX_NS5_IJSB_SZ_EEEEEEEEEEEvNS4_8identityENS5_IJNS4_13SM90_TMA_LOADES27_EEES25_vS26_EENS_8epilogue10collective18CollectiveEpilogueINS2A_23Sm100TmaWarpSpecializedILi3ELi2ELi32ELb1ELb0EEEJSI_NS5_IJNSN_ISF_SB_EENSN_ISO_SB_EEEEENS_10bfloat16_tESM_S2I_SM_NS2A_6fusion15FusionCallbacksIS2E_NS2J_17LinearCombinationIS2I_fS2I_fLNS_15FloatRoundStyleE2EEESI_S2H_JEEENS4_5SM1004TMEM4LOAD26SM100_TMEM_LOAD_32dp32b32xES27_NS1L_INS1M_ILi2ELi4ELi3EEENS1O_ILi16EEENSN_INS5_IJS1Q_SO_EEES1W_EEEENS4_39AutoVectorizingCopyWithAssumedAlignmentILi128EEENS4_14SM90_TMA_STOREES2X_S2Z_S2Z_EEEvvEEEEvNT_6ParamsE,"aw",@nobits
	.sectionflags	@""
	.align	16
	.zero		1024


//--------------------- .nv.shared.reserved.0     --------------------------
	.section	.nv.shared.reserved.0,"aw",@nobits
	.weak		__nv_reservedSMEM_offset_0_alias
	.size		__nv_reservedSMEM_offset_0_alias, 0, 64
	.other		__nv_reservedSMEM_offset_0_alias,@"STO_CUDA_RESERVED_SHARED STV_DEFAULT"
__nv_reservedSMEM_offset_0_alias:
	.zero		0
.nv.shared.reserved.0:
	.zero		64
	.weak		__nv_reservedSMEM_tcgen05_partition
	.type		__nv_reservedSMEM_tcgen05_partition,@object
	.size		__nv_reservedSMEM_tcgen05_partition,(.L_0 - __nv_reservedSMEM_tcgen05_partition)
__nv_reservedSMEM_tcgen05_partition:
	.zero		32
.L_0:


//--------------------- .nv.global                --------------------------
	.section	.nv.global,"aw",@nobits
.nv.global:
	.type		_ZN40_INTERNAL_77b8dfe9_4_k_cu_2566dd77_324214cute1_E,@object
	.size		_ZN40_INTERNAL_77b8dfe9_4_k_cu_2566dd77_324214cute1_E,(_ZN40_INTERNAL_77b8dfe9_4_k_cu_2566dd77_324214cuda3std3__45__cpo6cbeginE - _ZN40_INTERNAL_77b8dfe9_4_k_cu_2566dd77_324214cute1_E)
_ZN40_INTERNAL_77b8dfe9_4_k_cu_2566dd77_324214cute1_E:
	.zero		1
	.type		_ZN40_INTERNAL_77b8dfe9_4_k_cu_2566dd77_324214cuda3std3__45__cpo6cbeginE,@object
	.size		_ZN40_INTERNAL_77b8dfe9_4_k_cu_2566dd77_324214cuda3std3__45__cpo6cbeginE,(_ZN40_INTERNAL_77b8dfe9_4_k_cu_2566dd77_324214cuda3std3__48in_placeE - _ZN40_INTERNAL_77b8dfe9_4_k_cu_2566dd77_324214cuda3std3__45__cpo6cbeginE)
_ZN40_INTERNAL_77b8dfe9_4_k_cu_2566dd77_324214cuda3std3__45__cpo6cbeginE:
	.zero		1
	.type		_ZN40_INTERNAL_77b8dfe9_4_k_cu_2566dd77_324214cuda3std3__48in_placeE,@object
	.size		_ZN40_INTERNAL_77b8dfe9_4_k_cu_2566dd77_324214cuda3std3__48in_placeE,(_ZN40_INTERNAL_77b8dfe9_4_k_cu_2566dd77_324214cuda3std6ranges3__45__cpo9iter_moveE - _ZN40_INTERNAL_77b8dfe9_4_k_cu_2566dd77_324214cuda3std3__48in_placeE)
_ZN40_INTERNAL_77b8dfe9_4_k_cu_2566dd77_324214cuda3std3__48in_placeE:
	.zero		1
	.type		_ZN40_INTERNAL_77b8dfe9_4_k_cu_2566dd77_324214cuda3std6ranges3__45__cpo9iter_moveE,@object
	.size		_ZN40_INTERNAL_77b8dfe9_4_k_cu_2566dd77_324214cuda3std6ranges3__45__cpo9iter_moveE,(_ZN40_INTERNAL_77b8dfe9_4_k_cu_2566dd77_324214cuda3std3__45__cpo5beginE - _ZN40_INTERNAL_77b8dfe9_4_k_cu_2566dd77_324214cuda3std6ranges3__45__cpo9iter_moveE)
_ZN40_INTERNAL_77b8dfe9_4_k_cu_2566dd77_324214cuda3std6ranges3__45__cpo9iter_moveE:
	.zero		1
	.type		_ZN40_INTERNAL_77b8dfe9_4_k_cu_2566dd77_324214cuda3std3__45__cpo5beginE,@object
	.size		_ZN40_INTERNAL_77b8dfe9_4_k_cu_2566dd77_324214cuda3std3__45__cpo5beginE,(_ZN40_INTERNAL_77b8dfe9_4_k_cu_2566dd77_324214cuda3std3__442_GLOBAL__N__77b8dfe9_4_k_cu_2566dd77_324216ignoreE - _ZN40_INTERNAL_77b8dfe9_4_k_cu_2566dd77_324214cuda3std3__45__cpo5beginE)
_ZN40_INTERNAL_77b8dfe9_4_k_cu_2566dd77_324214cuda3std3__45__cpo5beginE:
	.zero		1
	.type		_ZN40_INTERNAL_77b8dfe9_4_k_cu_2566dd77_324214cuda3std3__442_GLOBAL__N__77b8dfe9_4_k_cu_2566dd77_324216ignoreE,@object
	.size		_ZN40_INTERNAL_77b8dfe9_4_k_cu_2566dd77_324214cuda3std3__442_GLOBAL__N__77b8dfe9_4_k_cu_2566dd77_324216ignoreE,(_ZN40_INTERNAL_77b8dfe9_4_k_cu_2566dd77_324214cute7productE - _ZN40_INTERNAL_77b8dfe9_4_k_cu_2566dd77_324214cuda3std3__442_GLOBAL__N__77b8dfe9_4_k_cu_2566dd77_324216ignoreE)
_ZN40_INTERNAL_77b8dfe9_4_k_cu_2566dd77_324214cuda3std3__442_GLOBAL__N__77b8dfe9_4_k_cu_2566dd77_324216ignoreE:
	.zero		1
	.type		_ZN40_INTERNAL_77b8dfe9_4_k_cu_2566dd77_324214cute7productE,@object
	.size		_ZN40_INTERNAL_77b8dfe9_4_k_cu_2566dd77_324214cute7productE,(_ZN40_INTERNAL_77b8dfe9_4_k_cu_2566dd77_324214cuda3std3__45__cpo3endE - _ZN40_INTERNAL_77b8dfe9_4_k_cu_2566dd77_324214cute7productE)
_ZN40_INTERNAL_77b8dfe9_4_k_cu_2566dd77_324214cute7productE:
	.zero		1
	.type		_ZN40_INTERNAL_77b8dfe9_4_k_cu_2566dd77_324214cuda3std3__45__cpo3endE,@object
	.size		_ZN40_INTERNAL_77b8dfe9_4_k_cu_2566dd77_324214cuda3std3__45__cpo3endE,(_ZN40_INTERNAL_77b8dfe9_4_k_cu_2566dd77_324214cuda3std3__419piecewise_constructE - _ZN40_INTERNAL_77b8dfe9_4_k_cu_2566dd77_324214cuda3std3__45__cpo3endE)
_ZN40_INTERNAL_77b8dfe9_4_k_cu_2566dd77_324214cuda3std3__45__cpo3endE:
	.zero		1
	.type		_ZN40_INTERNAL_77b8dfe9_4_k_cu_2566dd77_324214cuda3std3__419piecewise_constructE,@object
	.size		_ZN40_INTERNAL_77b8dfe9_4_k_cu_2566dd77_324214cuda3std3__419piecewise_constructE,(_ZN40_INTERNAL_77b8dfe9_4_k_cu_2566dd77_324214cuda3std3__45__cpo4cendE - _ZN40_INTERNAL_77b8dfe9_4_k_cu_2566dd77_324214cuda3std3__419piecewise_constructE)
_ZN40_INTERNAL_77b8dfe9_4_k_cu_2566dd77_324214cuda3std3__419piecewise_constructE:
	.zero		1
	.type		_ZN40_INTERNAL_77b8dfe9_4_k_cu_2566dd77_324214cuda3std3__45__cpo4cendE,@object
	.size		_ZN40_INTERNAL_77b8dfe9_4_k_cu_2566dd77_324214cuda3std3__45__cpo4cendE,(_ZN40_INTERNAL_77b8dfe9_4_k_cu_2566dd77_324214cuda3std6ranges3__45__cpo4swapE - _ZN40_INTERNAL_77b8dfe9_4_k_cu_2566dd77_324214cuda3std3__45__cpo4cendE)
_ZN40_INTERNAL_77b8dfe9_4_k_cu_2566dd77_324214cuda3std3__45__cpo4cendE:
	.zero		1
	.type		_ZN40_INTERNAL_77b8dfe9_4_k_cu_2566dd77_324214cuda3std6ranges3__45__cpo4swapE,@object
	.size		_ZN40_INTERNAL_77b8dfe9_4_k_cu_2566dd77_324214cuda3std6ranges3__45__cpo4swapE,(.L_10 - _ZN40_INTERNAL_77b8dfe9_4_k_cu_2566dd77_324214cuda3std6ranges3__45__cpo4swapE)
_ZN40_INTERNAL_77b8dfe9_4_k_cu_2566dd77_324214cuda3std6ranges3__45__cpo4swapE:
	.zero		1
.L_10:


//--------------------- .nv.constant0._ZN7cutlass13device_kernelINS_4gemm6kernel13GemmUniversalIN4cute5tupleIJiiiiEEENS1_10collective13CollectiveMmaINS1_46MainloopSm100TmaUmmaWarpSpecializedBlockScaledILi4ELi2ELi2ENS5_IJNS4_1CILi1EEENSA_ILi2EEESB_EEEEENS5_IJNSA_ILi128EEENSA_ILi64EEENSA_ILi256EEEEEENS5_IJNS_12float_e4m3_tENS_13float_ue8m0_tEEEENS5_IJNS5_IJlSB_lEEENS4_6LayoutINS5_IJNS5_IJNS5_IJNSA_ILi32EEENSA_ILi4EEEEEEiEEESR_NS5_IJSB_iEEEEEENS5_IJNS5_IJNS5_IJNSA_ILi16EEESP_EEEiEEENS5_IJNS5_IJNSA_ILi0EEESB_EEENSA_ILi512EEEEEENS5_IJSX_iEEEEEEEEEEESL_S14_NS4_8TiledMMAINS4_8MMA_AtomIJNS4_21SM100_MMA_MXF8F6F4_SSISJ_SJ_fSK_Li128ELi64ELNS4_4UMMA5MajorE0ELS19_0ELNS18_7ScaleInE0ELS1A_0EEEEEENSN_INS5_IJSB_SB_SB_EEENS5_IJSX_SX_SX_EEEEENS5_IJNS4_10UnderscoreES1G_S1G_EEEEENS5_IJNS4_23SM90_TMA_LOAD_MULTICASTES1J_EEENS5_IJNS4_14ComposedLayoutINS4_7SwizzleILi3ELi4ELi3EEENS4_18smem_ptr_flag_bitsILi8EEENSN_INS5_IJNSA_ILi8EEESF_EEENS5_IJSF_SB_EEEEEEENSN_INS5_IJNS5_IJNS5_IJSQ_SB_EEENS5_IJSO_SB_EEEEEESB_NS5_IJSP_SC_EEEEEENS5_IJNS5_IJNS5_IJSV_SZ_EEESY_EEESX_NS5_IJSB_SZ_EEEEEEEEEEEvNS4_8identityENS5_IJNS4_13SM90_TMA_LOADES27_EEES25_vS26_EENS_8epilogue10collective18CollectiveEpilogueINS2A_23Sm100TmaWarpSpecializedILi3ELi2ELi32ELb1ELb0EEEJSI_NS5_IJNSN_ISF_SB_EENSN_ISO_SB_EEEEENS_10bfloat16_tESM_S2I_SM_NS2A_6fusion15FusionCallbacksIS2E_NS2J_17LinearCombinationIS2I_fS2I_fLNS_15FloatRoundStyleE2EEESI_S2H_JEEENS4_5SM1004TMEM4LOAD26SM100_TMEM_LOAD_32dp32b32xES27_NS1L_INS1M_ILi2ELi4ELi3EEENS1O_ILi16EEENSN_INS5_IJS1Q_SO_EEES1W_EEEENS4_39AutoVectorizingCopyWithAssumedAlignmentILi128EEENS4_14SM90_TMA_STOREES2X_S2Z_S2Z_EEEvvEEEEvNT_6ParamsE --------------------------
	.section	.nv.constant0._ZN7cutlass13device_kernelINS_4gemm6kernel13GemmUniversalIN4cute5tupleIJiiiiEEENS1_10collective13CollectiveMmaINS1_46MainloopSm100TmaUmmaWarpSpecializedBlockScaledILi4ELi2ELi2ENS5_IJNS4_1CILi1EEENSA_ILi2EEESB_EEEEENS5_IJNSA_ILi128EEENSA_ILi64EEENSA_ILi256EEEEEENS5_IJNS_12float_e4m3_tENS_13float_ue8m0_tEEEENS5_IJNS5_IJlSB_lEEENS4_6LayoutINS5_IJNS5_IJNS5_IJNSA_ILi32EEENSA_ILi4EEEEEEiEEESR_NS5_IJSB_iEEEEEENS5_IJNS5_IJNS5_IJNSA_ILi16EEESP_EEEiEEENS5_IJNS5_IJNSA_ILi0EEESB_EEENSA_ILi512EEEEEENS5_IJSX_iEEEEEEEEEEESL_S14_NS4_8TiledMMAINS4_8MMA_AtomIJNS4_21SM100_MMA_MXF8F6F4_SSISJ_SJ_fSK_Li128ELi64ELNS4_4UMMA5MajorE0ELS19_0ELNS18_7ScaleInE0ELS1A_0EEEEEENSN_INS5_IJSB_SB_SB_EEENS5_IJSX_SX_SX_EEEEENS5_IJNS4_10UnderscoreES1G_S1G_EEEEENS5_IJNS4_23SM90_TMA_LOAD_MULTICASTES1J_EEENS5_IJNS4_14ComposedLayoutINS4_7SwizzleILi3ELi4ELi3EEENS4_18smem_ptr_flag_bitsILi8EEENSN_INS5_IJNSA_ILi8EEESF_EEENS5_IJSF_SB_EEEEEEENSN_INS5_IJNS5_IJNS5_IJSQ_SB_EEENS5_IJSO_SB_EEEEEESB_NS5_IJSP_SC_EEEEEENS5_IJNS5_IJNS5_IJSV_SZ_EEESY_EEESX_NS5_IJSB_SZ_EEEEEEEEEEEvNS4_8identityENS5_IJNS4_13SM90_TMA_LOADES27_EEES25_vS26_EENS_8epilogue10collective18CollectiveEpilogueINS2A_23Sm100TmaWarpSpecializedILi3ELi2ELi32ELb1ELb0EEEJSI_NS5_IJNSN_ISF_SB_EENSN_ISO_SB_EEEEENS_10bfloat16_tESM_S2I_SM_NS2A_6fusion15FusionCallbacksIS2E_NS2J_17LinearCombinationIS2I_fS2I_fLNS_15FloatRoundStyleE2EEESI_S2H_JEEENS4_5SM1004TMEM4LOAD26SM100_TMEM_LOAD_32dp32b32xES27_NS1L_INS1M_ILi2ELi4ELi3EEENS1O_ILi16EEENSN_INS5_IJS1Q_SO_EEES1W_EEEENS4_39AutoVectorizingCopyWithAssumedAlignmentILi128EEENS4_14SM90_TMA_STOREES2X_S2Z_S2Z_EEEvvEEEEvNT_6ParamsE,"a",@progbits
	.sectionflags	@""
	.align	4
.nv.constant0._ZN7cutlass13device_kernelINS_4gemm6kernel13GemmUniversalIN4cute5tupleIJiiiiEEENS1_10collective13CollectiveMmaINS1_46MainloopSm100TmaUmmaWarpSpecializedBlockScaledILi4ELi2ELi2ENS5_IJNS4_1CILi1EEENSA_ILi2EEESB_EEEEENS5_IJNSA_ILi128EEENSA_ILi64EEENSA_ILi256EEEEEENS5_IJNS_12float_e4m3_tENS_13float_ue8m0_tEEEENS5_IJNS5_IJlSB_lEEENS4_6LayoutINS5_IJNS5_IJNS5_IJNSA_ILi32EEENSA_ILi4EEEEEEiEEESR_NS5_IJSB_iEEEEEENS5_IJNS5_IJNS5_IJNSA_ILi16EEESP_EEEiEEENS5_IJNS5_IJNSA_ILi0EEESB_EEENSA_ILi512EEEEEENS5_IJSX_iEEEEEEEEEEESL_S14_NS4_8TiledMMAINS4_8MMA_AtomIJNS4_21SM100_MMA_MXF8F6F4_SSISJ_SJ_fSK_Li128ELi64ELNS4_4UMMA5MajorE0ELS19_0ELNS18_7ScaleInE0ELS1A_0EEEEEENSN_INS5_IJSB_SB_SB_EEENS5_IJSX_SX_SX_EEEEENS5_IJNS4_10UnderscoreES1G_S1G_EEEEENS5_IJNS4_23SM90_TMA_LOAD_MULTICASTES1J_EEENS5_IJNS4_14ComposedLayoutINS4_7SwizzleILi3ELi4ELi3EEENS4_18smem_ptr_flag_bitsILi8EEENSN_INS5_IJNSA_ILi8EEESF_EEENS5_IJSF_SB_EEEEEEENSN_INS5_IJNS5_IJNS5_IJSQ_SB_EEENS5_IJSO_SB_EEEEEESB_NS5_IJSP_SC_EEEEEENS5_IJNS5_IJNS5_IJSV_SZ_EEESY_EEESX_NS5_IJSB_SZ_EEEEEEEEEEEvNS4_8identityENS5_IJNS4_13SM90_TMA_LOADES27_EEES25_vS26_EENS_8epilogue10collective18CollectiveEpilogueINS2A_23Sm100TmaWarpSpecializedILi3ELi2ELi32ELb1ELb0EEEJSI_NS5_IJNSN_ISF_SB_EENSN_ISO_SB_EEEEENS_10bfloat16_tESM_S2I_SM_NS2A_6fusion15FusionCallbacksIS2E_NS2J_17LinearCombinationIS2I_fS2I_fLNS_15FloatRoundStyleE2EEESI_S2H_JEEENS4_5SM1004TMEM4LOAD26SM100_TMEM_LOAD_32dp32b32xES27_NS1L_INS1M_ILi2ELi4ELi3EEENS1O_ILi16EEENSN_INS5_IJS1Q_SO_EEES1W_EEEENS4_39AutoVectorizingCopyWithAssumedAlignmentILi128EEENS4_14SM90_TMA_STOREES2X_S2Z_S2Z_EEEvvEEEEvNT_6ParamsE:
	.zero		3968


//--------------------- SYMBOLS --------------------------

	.type		.nv.reservedSmem.offset0,@object
	.size		.nv.reservedSmem.offset0,0x4
	.type		.nv.reservedSmem.cap,@object
	.size		.nv.reservedSmem.cap,0x4
	.type		__assertfail,@function
